//
// Generated by NVIDIA NVVM Compiler
//
// Compiler Build ID: CL-36424714
// Cuda compilation tools, release 13.0, V13.0.88
// Based on NVVM 20.0.0
//

.version 9.0
.target sm_100
.address_size 64

	// .globl	_Z16membershipKernelmjPc
.func  (.param .b64 func_retval0) __internal_accurate_pow
(
	.param .b64 __internal_accurate_pow_param_0
)
;
.global .attribute(.managed) .align 8 .f64 deltaRe = 0d3F33EB851EB851EC;
.global .attribute(.managed) .align 8 .f64 deltaIm = 0d3F22666666666666;

.visible .entry _Z16membershipKernelmjPc(
	.param .u64 _Z16membershipKernelmjPc_param_0,
	.param .u32 _Z16membershipKernelmjPc_param_1,
	.param .u64 .ptr .align 1 _Z16membershipKernelmjPc_param_2
)
{
	.reg .pred 	%p<50>;
	.reg .b16 	%rs<20>;
	.reg .b32 	%r<44>;
	.reg .b64 	%rd<66>;
	.reg .b64 	%fd<85>;

	ld.param.u32 	%r17, [_Z16membershipKernelmjPc_param_1];
	ld.param.u64 	%rd12, [_Z16membershipKernelmjPc_param_2];
	cvta.to.global.u64 	%rd1, %rd12;
	mov.u32 	%r18, %ctaid.x;
	mov.u32 	%r19, %tid.x;
	shl.b32 	%r20, %r18, 16;
	shl.b32 	%r21, %r19, 9;
	add.s32 	%r1, %r20, %r21;
	setp.eq.s32 	%p4, %r17, 0;
	@%p4 bra 	$L__BB0_30;
	ld.param.u64 	%rd59, [_Z16membershipKernelmjPc_param_0];
	cvt.u64.u32 	%rd13, %r17;
	add.s64 	%rd14, %rd59, %rd13;
	setp.lt.u64 	%p5, %rd14, 67108865;
	mov.f64 	%fd14, 0d4000000000000000;
	{
	.reg .b32 %temp; 
	mov.b64 	{%temp, %r22}, %fd14;
	}
	mov.f64 	%fd15, 0dC030000000000000;
	{
	.reg .b32 %temp; 
	mov.b64 	{%temp, %r23}, %fd15;
	}
	and.b32  	%r25, %r23, 2146435072;
	setp.eq.s32 	%p6, %r25, 1072693248;
	setp.lt.s32 	%p1, %r22, 0;
	and.pred  	%p2, %p1, %p6;
	@%p5 bra 	$L__BB0_13;
	and.b32  	%r2, %r17, 7;
	setp.lt.u32 	%p42, %r17, 8;
	mov.b32 	%r41, 0;
	@%p42 bra 	$L__BB0_5;
	and.b32  	%r41, %r17, -8;
	neg.s32 	%r39, %r41;
	add.s64 	%rd2, %rd1, 3;
	mov.u32 	%r38, %r1;
$L__BB0_4:
	.pragma "nounroll";
	cvt.s64.s32 	%rd51, %r38;
	add.s64 	%rd52, %rd2, %rd51;
	mov.b16 	%rs15, 4;
	st.global.u8 	[%rd52+-3], %rs15;
	st.global.u8 	[%rd52+-2], %rs15;
	st.global.u8 	[%rd52+-1], %rs15;
	st.global.u8 	[%rd52], %rs15;
	st.global.u8 	[%rd52+1], %rs15;
	st.global.u8 	[%rd52+2], %rs15;
	st.global.u8 	[%rd52+3], %rs15;
	st.global.u8 	[%rd52+4], %rs15;
	add.s32 	%r39, %r39, 8;
	add.s32 	%r38, %r38, 8;
	setp.ne.s32 	%p43, %r39, 0;
	@%p43 bra 	$L__BB0_4;
$L__BB0_5:
	setp.eq.s32 	%p44, %r2, 0;
	@%p44 bra 	$L__BB0_30;
	and.b32  	%r10, %r17, 3;
	setp.lt.u32 	%p45, %r2, 4;
	@%p45 bra 	$L__BB0_8;
	add.s32 	%r34, %r41, %r1;
	cvt.s64.s32 	%rd53, %r34;
	add.s64 	%rd54, %rd1, %rd53;
	mov.b16 	%rs16, 4;
	st.global.u8 	[%rd54], %rs16;
	st.global.u8 	[%rd54+1], %rs16;
	st.global.u8 	[%rd54+2], %rs16;
	st.global.u8 	[%rd54+3], %rs16;
	add.s32 	%r41, %r41, 4;
$L__BB0_8:
	setp.eq.s32 	%p46, %r10, 0;
	@%p46 bra 	$L__BB0_30;
	setp.eq.s32 	%p47, %r10, 1;
	@%p47 bra 	$L__BB0_11;
	add.s32 	%r35, %r41, %r1;
	cvt.s64.s32 	%rd55, %r35;
	add.s64 	%rd56, %rd1, %rd55;
	mov.b16 	%rs17, 4;
	st.global.u8 	[%rd56], %rs17;
	st.global.u8 	[%rd56+1], %rs17;
	add.s32 	%r41, %r41, 2;
$L__BB0_11:
	and.b32  	%r36, %r17, 1;
	setp.eq.b32 	%p48, %r36, 1;
	not.pred 	%p49, %p48;
	@%p49 bra 	$L__BB0_30;
	add.s32 	%r37, %r41, %r1;
	cvt.s64.s32 	%rd57, %r37;
	add.s64 	%rd58, %rd1, %rd57;
	mov.b16 	%rs18, 4;
	st.global.u8 	[%rd58], %rs18;
	bra.uni 	$L__BB0_30;
$L__BB0_13:
	ld.param.u64 	%rd60, [_Z16membershipKernelmjPc_param_0];
	cvt.s64.s32 	%rd15, %r1;
	add.s64 	%rd64, %rd60, %rd15;
	cvt.u64.u32 	%rd16, %r1;
	add.s64 	%rd17, %rd60, %rd16;
	shl.b64 	%rd63, %rd17, 32;
	mov.f64 	%fd16, 0dC040000000000000;
	{
	.reg .b32 %temp; 
	mov.b64 	{%temp, %r27}, %fd16;
	}
	and.b32  	%r29, %r27, 2146435072;
	setp.eq.s32 	%p7, %r29, 1070596096;
	and.pred  	%p3, %p1, %p7;
	mov.b32 	%r43, 0;
	cvt.u64.u32 	%rd33, %r21;
$L__BB0_14:
	ld.param.u64 	%rd61, [_Z16membershipKernelmjPc_param_0];
	shl.b64 	%rd18, %rd64, 23;
	xor.b64  	%rd19, %rd18, %rd64;
	shr.u64 	%rd20, %rd19, 17;
	shr.u64 	%rd21, %rd63, 26;
	xor.b64  	%rd22, %rd21, %rd20;
	xor.b64  	%rd23, %rd22, %rd63;
	xor.b64  	%rd64, %rd23, %rd19;
	add.s64 	%rd24, %rd64, %rd63;
	shl.b64 	%rd25, %rd63, 23;
	xor.b64  	%rd26, %rd25, %rd63;
	shr.u64 	%rd27, %rd26, 17;
	shr.u64 	%rd28, %rd64, 26;
	xor.b64  	%rd29, %rd27, %rd28;
	xor.b64  	%rd30, %rd29, %rd26;
	xor.b64  	%rd63, %rd30, %rd64;
	add.s64 	%rd31, %rd63, %rd64;
	cvt.u64.u32 	%rd32, %r43;
	add.s64 	%rd34, %rd61, %rd33;
	add.s64 	%rd35, %rd34, %rd32;
	and.b64  	%rd36, %rd35, 8191;
	cvt.rn.f64.u64 	%fd17, %rd36;
	shr.u64 	%rd37, %rd24, 12;
	or.b64  	%rd38, %rd37, 4607182418800017408;
	mov.b64 	%fd18, %rd38;
	add.f64 	%fd19, %fd18, 0dBFF0000000000000;
	ld.global.f64 	%fd20, [deltaRe];
	fma.rn.f64 	%fd1, %fd19, %fd20, %fd17;
	add.s64 	%rd40, %rd61, %rd15;
	add.s64 	%rd41, %rd40, %rd32;
	shr.u64 	%rd42, %rd41, 13;
	cvt.rn.f64.u64 	%fd21, %rd42;
	shr.u64 	%rd43, %rd31, 12;
	or.b64  	%rd44, %rd43, 4607182418800017408;
	mov.b64 	%fd22, %rd44;
	add.f64 	%fd23, %fd22, 0dBFF0000000000000;
	ld.global.f64 	%fd24, [deltaIm];
	fma.rn.f64 	%fd2, %fd23, %fd24, %fd21;
	abs.f64 	%fd25, %fd2;
	setp.gt.f64 	%p8, %fd25, 0d3FF2666666666666;
	setp.lt.f64 	%p9, %fd1, 0dC000000000000000;
	setp.gt.f64 	%p10, %fd1, 0d3FDF5C28F5C28F5C;
	or.pred  	%p11, %p9, %p10;
	or.pred  	%p13, %p8, %p11;
	mov.b16 	%rs3, 2;
	mov.u16 	%rs19, %rs3;
	@%p13 bra 	$L__BB0_29;
	mul.f64 	%fd3, %fd2, %fd2;
	fma.rn.f64 	%fd26, %fd1, %fd1, %fd3;
	setp.gt.f64 	%p14, %fd26, 0d4010000000000000;
	@%p14 bra 	$L__BB0_29;
	setp.geu.f64 	%p15, %fd2, 0d3FD0000000000000;
	setp.geu.f64 	%p16, %fd1, 0dBFE8000000000000;
	setp.leu.f64 	%p17, %fd1, 0dBFF4000000000000;
	or.pred  	%p18, %p16, %p15;
	or.pred  	%p19, %p18, %p17;
	@%p19 bra 	$L__BB0_18;
	add.f64 	%fd32, %fd1, 0d3FF0000000000000;
	fma.rn.f64 	%fd33, %fd32, %fd32, %fd3;
	add.f64 	%fd34, %fd33, 0dBFB0000000000000;
	mov.b64 	%rd46, %fd34;
	setp.gt.s64 	%p26, %rd46, -1;
	mov.b16 	%rs19, 1;
	@%p26 bra 	$L__BB0_20;
	bra.uni 	$L__BB0_29;
$L__BB0_18:
	setp.leu.f64 	%p20, %fd1, 0dBFE8000000000000;
	setp.geu.f64 	%p21, %fd2, 0d3FE4CCCCCCCCCCCD;
	setp.geu.f64 	%p22, %fd1, 0d3FD8000000000000;
	or.pred  	%p23, %p21, %p22;
	or.pred  	%p24, %p23, %p20;
	@%p24 bra 	$L__BB0_20;
	add.f64 	%fd27, %fd1, 0dBFD0000000000000;
	fma.rn.f64 	%fd28, %fd27, %fd27, %fd3;
	fma.rn.f64 	%fd29, %fd27, 0d3FE0000000000000, %fd28;
	mul.f64 	%fd30, %fd28, 0dBFD0000000000000;
	fma.rn.f64 	%fd31, %fd29, %fd29, %fd30;
	mov.b64 	%rd45, %fd31;
	setp.lt.s64 	%p25, %rd45, 0;
	mov.b16 	%rs19, 1;
	@%p25 bra 	$L__BB0_29;
$L__BB0_20:
	mov.b64 	%rd65, 0;
	mov.f64 	%fd81, %fd1;
	mov.f64 	%fd82, %fd2;
	mov.f64 	%fd83, %fd2;
	mov.f64 	%fd84, %fd1;
$L__BB0_21:
	mul.f64 	%fd35, %fd81, %fd81;
	mul.f64 	%fd36, %fd82, %fd82;
	sub.f64 	%fd37, %fd35, %fd36;
	add.f64 	%fd8, %fd1, %fd37;
	add.f64 	%fd38, %fd81, %fd81;
	fma.rn.f64 	%fd9, %fd82, %fd38, %fd2;
	cvt.u16.u64 	%rs1, %rd65;
	mad.lo.s16 	%rs7, %rs1, -13107, 13107;
	setp.gt.u16 	%p27, %rs7, 13106;
	@%p27 bra 	$L__BB0_24;
	mul.f64 	%fd39, %fd9, %fd9;
	fma.rn.f64 	%fd40, %fd8, %fd8, %fd39;
	setp.gt.f64 	%p28, %fd40, 0d4010000000000000;
	mov.u16 	%rs19, %rs3;
	@%p28 bra 	$L__BB0_29;
	sub.f64 	%fd41, %fd81, %fd8;
	abs.f64 	%fd42, %fd41;
	{ // callseq 0, 0
	.param .b64 param0;
	st.param.f64 	[param0], 0dC030000000000000;
	.param .b64 retval0;
	call.uni (retval0), 
	__internal_accurate_pow, 
	(
	param0
	);
	ld.param.f64 	%fd43, [retval0];
	} // callseq 0
	neg.f64 	%fd45, %fd43;
	selp.f64 	%fd46, %fd45, %fd43, %p2;
	setp.lt.f64 	%p29, %fd42, %fd46;
	sub.f64 	%fd48, %fd82, %fd9;
	abs.f64 	%fd49, %fd48;
	setp.lt.f64 	%p30, %fd49, %fd46;
	and.pred  	%p31, %p29, %p30;
	mov.b16 	%rs19, 1;
	@%p31 bra 	$L__BB0_29;
$L__BB0_24:
	mul.f64 	%fd51, %fd8, %fd8;
	mul.f64 	%fd52, %fd9, %fd9;
	sub.f64 	%fd53, %fd51, %fd52;
	add.f64 	%fd81, %fd1, %fd53;
	add.f64 	%fd54, %fd8, %fd8;
	fma.rn.f64 	%fd82, %fd9, %fd54, %fd2;
	mul.lo.s16 	%rs10, %rs1, -13107;
	setp.gt.u16 	%p32, %rs10, 13106;
	@%p32 bra 	$L__BB0_27;
	mul.f64 	%fd55, %fd82, %fd82;
	fma.rn.f64 	%fd56, %fd81, %fd81, %fd55;
	setp.gt.f64 	%p33, %fd56, 0d4010000000000000;
	mov.u16 	%rs19, %rs3;
	@%p33 bra 	$L__BB0_29;
	sub.f64 	%fd57, %fd8, %fd81;
	abs.f64 	%fd58, %fd57;
	{ // callseq 1, 0
	.param .b64 param0;
	st.param.f64 	[param0], 0dC030000000000000;
	.param .b64 retval0;
	call.uni (retval0), 
	__internal_accurate_pow, 
	(
	param0
	);
	ld.param.f64 	%fd59, [retval0];
	} // callseq 1
	neg.f64 	%fd61, %fd59;
	selp.f64 	%fd62, %fd61, %fd59, %p2;
	setp.lt.f64 	%p34, %fd58, %fd62;
	sub.f64 	%fd64, %fd9, %fd82;
	abs.f64 	%fd65, %fd64;
	setp.lt.f64 	%p35, %fd65, %fd62;
	and.pred  	%p36, %p34, %p35;
	mov.b16 	%rs19, 1;
	@%p36 bra 	$L__BB0_29;
$L__BB0_27:
	mul.f64 	%fd67, %fd84, %fd84;
	mul.f64 	%fd68, %fd83, %fd83;
	sub.f64 	%fd69, %fd67, %fd68;
	add.f64 	%fd12, %fd1, %fd69;
	add.f64 	%fd70, %fd84, %fd84;
	fma.rn.f64 	%fd83, %fd70, %fd83, %fd2;
	sub.f64 	%fd71, %fd12, %fd81;
	abs.f64 	%fd72, %fd71;
	{ // callseq 2, 0
	.param .b64 param0;
	st.param.f64 	[param0], 0dC040000000000000;
	.param .b64 retval0;
	call.uni (retval0), 
	__internal_accurate_pow, 
	(
	param0
	);
	ld.param.f64 	%fd73, [retval0];
	} // callseq 2
	neg.f64 	%fd75, %fd73;
	selp.f64 	%fd76, %fd75, %fd73, %p3;
	setp.lt.f64 	%p37, %fd72, %fd76;
	sub.f64 	%fd78, %fd83, %fd82;
	abs.f64 	%fd79, %fd78;
	setp.lt.f64 	%p38, %fd79, %fd76;
	and.pred  	%p39, %p37, %p38;
	mov.b16 	%rs19, 1;
	@%p39 bra 	$L__BB0_29;
	add.s64 	%rd65, %rd65, 2;
	setp.ne.s64 	%p40, %rd65, 512;
	mov.b16 	%rs19, 3;
	mov.f64 	%fd84, %fd12;
	@%p40 bra 	$L__BB0_21;
$L__BB0_29:
	ld.param.u64 	%rd62, [_Z16membershipKernelmjPc_param_2];
	add.s32 	%r32, %r43, %r1;
	cvt.s64.s32 	%rd48, %r32;
	cvta.to.global.u64 	%rd49, %rd62;
	add.s64 	%rd50, %rd49, %rd48;
	st.global.u8 	[%rd50], %rs19;
	add.s32 	%r43, %r43, 1;
	setp.ne.s32 	%p41, %r43, %r17;
	@%p41 bra 	$L__BB0_14;
$L__BB0_30:
	ret;

}
.func  (.param .b64 func_retval0) __internal_accurate_pow(
	.param .b64 __internal_accurate_pow_param_0
)
{
	.reg .pred 	%p<8>;
	.reg .b32 	%r<46>;
	.reg .b32 	%f<3>;
	.reg .b64 	%fd<109>;

	ld.param.f64 	%fd10, [__internal_accurate_pow_param_0];
	mov.f64 	%fd11, 0d4000000000000000;
	{
	.reg .b32 %temp; 
	mov.b64 	{%temp, %r8}, %fd11;
	}
	{
	.reg .b32 %temp; 
	mov.b64 	{%r9, %temp}, %fd11;
	}
	shr.u32 	%r10, %r8, 20;
	setp.lt.u32 	%p1, %r8, 1048576;
	mov.f64 	%fd12, 0d4360000000000000;
	{
	.reg .b32 %temp; 
	mov.b64 	{%temp, %r11}, %fd12;
	}
	{
	.reg .b32 %temp; 
	mov.b64 	{%r12, %temp}, %fd12;
	}
	shr.u32 	%r13, %r11, 20;
	add.s32 	%r14, %r13, -54;
	selp.b32 	%r15, %r12, %r9, %p1;
	selp.b32 	%r16, %r11, %r8, %p1;
	selp.b32 	%r1, %r14, %r10, %p1;
	add.s32 	%r45, %r1, -1023;
	and.b32  	%r17, %r16, -2146435073;
	or.b32  	%r18, %r17, 1072693248;
	mov.b64 	%fd107, {%r15, %r18};
	setp.lt.u32 	%p2, %r18, 1073127583;
	@%p2 bra 	$L__BB1_2;
	{
	.reg .b32 %temp; 
	mov.b64 	{%r19, %temp}, %fd107;
	}
	{
	.reg .b32 %temp; 
	mov.b64 	{%temp, %r20}, %fd107;
	}
	add.s32 	%r21, %r20, -1048576;
	mov.b64 	%fd107, {%r19, %r21};
	add.s32 	%r45, %r1, -1022;
$L__BB1_2:
	add.f64 	%fd13, %fd107, 0dBFF0000000000000;
	add.f64 	%fd14, %fd107, 0d3FF0000000000000;
	rcp.approx.ftz.f64 	%fd15, %fd14;
	neg.f64 	%fd16, %fd14;
	fma.rn.f64 	%fd17, %fd16, %fd15, 0d3FF0000000000000;
	fma.rn.f64 	%fd18, %fd17, %fd17, %fd17;
	fma.rn.f64 	%fd19, %fd18, %fd15, %fd15;
	mul.f64 	%fd20, %fd13, %fd19;
	fma.rn.f64 	%fd21, %fd13, %fd19, %fd20;
	mul.f64 	%fd22, %fd21, %fd21;
	fma.rn.f64 	%fd23, %fd22, 0d3EB0F5FF7D2CAFE2, 0d3ED0F5D241AD3B5A;
	fma.rn.f64 	%fd24, %fd23, %fd22, 0d3EF3B20A75488A3F;
	fma.rn.f64 	%fd25, %fd24, %fd22, 0d3F1745CDE4FAECD5;
	fma.rn.f64 	%fd26, %fd25, %fd22, 0d3F3C71C7258A578B;
	fma.rn.f64 	%fd27, %fd26, %fd22, 0d3F6249249242B910;
	fma.rn.f64 	%fd28, %fd27, %fd22, 0d3F89999999999DFB;
	sub.f64 	%fd29, %fd13, %fd21;
	add.f64 	%fd30, %fd29, %fd29;
	neg.f64 	%fd31, %fd21;
	fma.rn.f64 	%fd32, %fd31, %fd13, %fd30;
	mul.f64 	%fd33, %fd19, %fd32;
	fma.rn.f64 	%fd34, %fd22, %fd28, 0d3FB5555555555555;
	mov.f64 	%fd35, 0d3FB5555555555555;
	sub.f64 	%fd36, %fd35, %fd34;
	fma.rn.f64 	%fd37, %fd22, %fd28, %fd36;
	add.f64 	%fd38, %fd37, 0dBC46A4CB00B9E7B0;
	add.f64 	%fd39, %fd34, %fd38;
	sub.f64 	%fd40, %fd34, %fd39;
	add.f64 	%fd41, %fd38, %fd40;
	mul.rn.f64 	%fd42, %fd21, %fd21;
	neg.f64 	%fd43, %fd42;
	fma.rn.f64 	%fd44, %fd21, %fd21, %fd43;
	{
	.reg .b32 %temp; 
	mov.b64 	{%r22, %temp}, %fd33;
	}
	{
	.reg .b32 %temp; 
	mov.b64 	{%temp, %r23}, %fd33;
	}
	add.s32 	%r24, %r23, 1048576;
	mov.b64 	%fd45, {%r22, %r24};
	fma.rn.f64 	%fd46, %fd21, %fd45, %fd44;
	mul.rn.f64 	%fd47, %fd42, %fd21;
	neg.f64 	%fd48, %fd47;
	fma.rn.f64 	%fd49, %fd42, %fd21, %fd48;
	fma.rn.f64 	%fd50, %fd42, %fd33, %fd49;
	fma.rn.f64 	%fd51, %fd46, %fd21, %fd50;
	mul.rn.f64 	%fd52, %fd39, %fd47;
	neg.f64 	%fd53, %fd52;
	fma.rn.f64 	%fd54, %fd39, %fd47, %fd53;
	fma.rn.f64 	%fd55, %fd39, %fd51, %fd54;
	fma.rn.f64 	%fd56, %fd41, %fd47, %fd55;
	add.f64 	%fd57, %fd52, %fd56;
	sub.f64 	%fd58, %fd52, %fd57;
	add.f64 	%fd59, %fd56, %fd58;
	add.f64 	%fd60, %fd21, %fd57;
	sub.f64 	%fd61, %fd21, %fd60;
	add.f64 	%fd62, %fd57, %fd61;
	add.f64 	%fd63, %fd59, %fd62;
	add.f64 	%fd64, %fd33, %fd63;
	add.f64 	%fd65, %fd60, %fd64;
	sub.f64 	%fd66, %fd60, %fd65;
	add.f64 	%fd67, %fd64, %fd66;
	xor.b32  	%r25, %r45, -2147483648;
	mov.b32 	%r26, 1127219200;
	mov.b64 	%fd68, {%r25, %r26};
	mov.b32 	%r27, -2147483648;
	mov.b64 	%fd69, {%r27, %r26};
	sub.f64 	%fd70, %fd68, %fd69;
	fma.rn.f64 	%fd71, %fd70, 0d3FE62E42FEFA39EF, %fd65;
	fma.rn.f64 	%fd72, %fd70, 0dBFE62E42FEFA39EF, %fd71;
	sub.f64 	%fd73, %fd72, %fd65;
	sub.f64 	%fd74, %fd67, %fd73;
	fma.rn.f64 	%fd75, %fd70, 0d3C7ABC9E3B39803F, %fd74;
	add.f64 	%fd76, %fd71, %fd75;
	sub.f64 	%fd77, %fd71, %fd76;
	add.f64 	%fd78, %fd75, %fd77;
	{
	.reg .b32 %temp; 
	mov.b64 	{%temp, %r28}, %fd10;
	}
	{
	.reg .b32 %temp; 
	mov.b64 	{%r29, %temp}, %fd10;
	}
	shl.b32 	%r30, %r28, 1;
	setp.gt.u32 	%p3, %r30, -33554433;
	and.b32  	%r31, %r28, -15728641;
	selp.b32 	%r32, %r31, %r28, %p3;
	mov.b64 	%fd79, {%r29, %r32};
	mul.rn.f64 	%fd80, %fd76, %fd79;
	neg.f64 	%fd81, %fd80;
	fma.rn.f64 	%fd82, %fd76, %fd79, %fd81;
	fma.rn.f64 	%fd83, %fd78, %fd79, %fd82;
	add.f64 	%fd4, %fd80, %fd83;
	sub.f64 	%fd84, %fd80, %fd4;
	add.f64 	%fd5, %fd83, %fd84;
	fma.rn.f64 	%fd85, %fd4, 0d3FF71547652B82FE, 0d4338000000000000;
	{
	.reg .b32 %temp; 
	mov.b64 	{%r5, %temp}, %fd85;
	}
	mov.f64 	%fd86, 0dC338000000000000;
	add.rn.f64 	%fd87, %fd85, %fd86;
	fma.rn.f64 	%fd88, %fd87, 0dBFE62E42FEFA39EF, %fd4;
	fma.rn.f64 	%fd89, %fd87, 0dBC7ABC9E3B39803F, %fd88;
	fma.rn.f64 	%fd90, %fd89, 0d3E5ADE1569CE2BDF, 0d3E928AF3FCA213EA;
	fma.rn.f64 	%fd91, %fd90, %fd89, 0d3EC71DEE62401315;
	fma.rn.f64 	%fd92, %fd91, %fd89, 0d3EFA01997C89EB71;
	fma.rn.f64 	%fd93, %fd92, %fd89, 0d3F2A01A014761F65;
	fma.rn.f64 	%fd94, %fd93, %fd89, 0d3F56C16C1852B7AF;
	fma.rn.f64 	%fd95, %fd94, %fd89, 0d3F81111111122322;
	fma.rn.f64 	%fd96, %fd95, %fd89, 0d3FA55555555502A1;
	fma.rn.f64 	%fd97, %fd96, %fd89, 0d3FC5555555555511;
	fma.rn.f64 	%fd98, %fd97, %fd89, 0d3FE000000000000B;
	fma.rn.f64 	%fd99, %fd98, %fd89, 0d3FF0000000000000;
	fma.rn.f64 	%fd100, %fd99, %fd89, 0d3FF0000000000000;
	{
	.reg .b32 %temp; 
	mov.b64 	{%r6, %temp}, %fd100;
	}
	{
	.reg .b32 %temp; 
	mov.b64 	{%temp, %r7}, %fd100;
	}
	shl.b32 	%r33, %r5, 20;
	add.s32 	%r34, %r33, %r7;
	mov.b64 	%fd108, {%r6, %r34};
	{
	.reg .b32 %temp; 
	mov.b64 	{%temp, %r35}, %fd4;
	}
	mov.b32 	%f2, %r35;
	abs.f32 	%f1, %f2;
	setp.lt.f32 	%p4, %f1, 0f4086232B;
	@%p4 bra 	$L__BB1_5;
	setp.lt.f64 	%p5, %fd4, 0d0000000000000000;
	add.f64 	%fd101, %fd4, 0d7FF0000000000000;
	selp.f64 	%fd108, 0d0000000000000000, %fd101, %p5;
	setp.geu.f32 	%p6, %f1, 0f40874800;
	@%p6 bra 	$L__BB1_5;
	shr.u32 	%r36, %r5, 31;
	add.s32 	%r37, %r5, %r36;
	shr.s32 	%r38, %r37, 1;
	shl.b32 	%r39, %r38, 20;
	add.s32 	%r40, %r7, %r39;
	mov.b64 	%fd102, {%r6, %r40};
	sub.s32 	%r41, %r5, %r38;
	shl.b32 	%r42, %r41, 20;
	add.s32 	%r43, %r42, 1072693248;
	mov.b32 	%r44, 0;
	mov.b64 	%fd103, {%r44, %r43};
	mul.f64 	%fd108, %fd103, %fd102;
$L__BB1_5:
	abs.f64 	%fd104, %fd108;
	setp.eq.f64 	%p7, %fd104, 0d7FF0000000000000;
	fma.rn.f64 	%fd105, %fd108, %fd5, %fd108;
	selp.f64 	%fd106, %fd108, %fd105, %p7;
	st.param.f64 	[func_retval0], %fd106;
	ret;

}


// ===== COMPILED SASS (sm_100) =====

	.target	sm_100

	.elftype	@"ET_EXEC"


//--------------------- .note.nv.tkinfo           --------------------------
	.section	.note.nv.tkinfo,"",@"SHT_NOTE"
	.sectionflags	@"SHF_NOTE_NV_TKINFO"
	.tkinfo
        /*0018*/ 	.word	0x00000002
        /*0030*/ 	.string	""
        /*0030*/ 	.string	"ptxas"
        /*0030*/ 	.string	"Cuda compilation tools, release 13.0, V13.0.88"
        /*0030*/ 	.string	"Build cuda_13.0.r13.0/compiler.36424714_0"
        /*0030*/ 	.string	"-arch sm_100 -m 64 "



//--------------------- .note.nv.cuinfo           --------------------------
	.section	.note.nv.cuinfo,"",@"SHT_NOTE"
	.sectionflags	@"SHF_NOTE_NV_CUINFO"
        /*0018*/ 	.short	0x0002
        /*001a*/ 	.short	0x0064
        /*001c*/ 	.short	0x0082
	.zero		2


//--------------------- .nv.info                  --------------------------
	.section	.nv.info,"",@"SHT_CUDA_INFO"
	.align	4


	//----- nvinfo : EIATTR_REGCOUNT
	.align		4
        /*0000*/ 	.byte	0x04, 0x2f
        /*0002*/ 	.short	(.L_3 - .L_2)
	.align		4
.L_2:
        /*0004*/ 	.word	index@(_Z16membershipKernelmjPc)
        /*0008*/ 	.word	0x00000030


	//----- nvinfo : EIATTR_FRAME_SIZE
	.align		4
.L_3:
        /*000c*/ 	.byte	0x04, 0x11
        /*000e*/ 	.short	(.L_5 - .L_4)
	.align		4
.L_4:
        /*0010*/ 	.word	index@($_Z16membershipKernelmjPc$__internal_accurate_pow)
        /*0014*/ 	.word	0x00000000


	//----- nvinfo : EIATTR_FRAME_SIZE
	.align		4
.L_5:
        /*0018*/ 	.byte	0x04, 0x11
        /*001a*/ 	.short	(.L_7 - .L_6)
	.align		4
.L_6:
        /*001c*/ 	.word	index@(_Z16membershipKernelmjPc)
        /*0020*/ 	.word	0x00000000


	//----- nvinfo : EIATTR_MIN_STACK_SIZE
	.align		4
.L_7:
        /*0024*/ 	.byte	0x04, 0x12
        /*0026*/ 	.short	(.L_9 - .L_8)
	.align		4
.L_8:
        /*0028*/ 	.word	index@(_Z16membershipKernelmjPc)
        /*002c*/ 	.word	0x00000000
.L_9:


//--------------------- .nv.compat                --------------------------
	.section	.nv.compat,"",@"SHT_CUDA_COMPAT_INFO"
	.align	4
        /*0000*/ 	.byte	0x02, 0x09, 0x00, 0x00, 0x02, 0x02, 0x01, 0x00, 0x02, 0x05, 0x05, 0x00, 0x03, 0x07, 0x01, 0x01
        /*0010*/ 	.byte	0x02, 0x03, 0x00, 0x00, 0x02, 0x06, 0x01, 0x00, 0x04, 0x0b, 0x08, 0x00, 0x01, 0x00, 0x00, 0x00
        /*0020*/ 	.byte	0x00, 0x00, 0x00, 0x00


//--------------------- .nv.info._Z16membershipKernelmjPc --------------------------
	.section	.nv.info._Z16membershipKernelmjPc,"",@"SHT_CUDA_INFO"
	.sectionflags	@""
	.align	4


	//----- nvinfo : EIATTR_CUDA_API_VERSION
	.align		4
        /*0000*/ 	.byte	0x04, 0x37
        /*0002*/ 	.short	(.L_11 - .L_10)
.L_10:
        /*0004*/ 	.word	0x00000082


	//----- nvinfo : EIATTR_KPARAM_INFO
	.align		4
.L_11:
        /*0008*/ 	.byte	0x04, 0x17
        /*000a*/ 	.short	(.L_13 - .L_12)
.L_12:
        /*000c*/ 	.word	0x00000000
        /*0010*/ 	.short	0x0002
        /*0012*/ 	.short	0x0010
        /*0014*/ 	.byte	0x00, 0xf5, 0x21, 0x00


	//----- nvinfo : EIATTR_KPARAM_INFO
	.align		4
.L_13:
        /*0018*/ 	.byte	0x04, 0x17
        /*001a*/ 	.short	(.L_15 - .L_14)
.L_14:
        /*001c*/ 	.word	0x00000000
        /*0020*/ 	.short	0x0001
        /*0022*/ 	.short	0x0008
        /*0024*/ 	.byte	0x00, 0xf0, 0x11, 0x00


	//----- nvinfo : EIATTR_KPARAM_INFO
	.align		4
.L_15:
        /*0028*/ 	.byte	0x04, 0x17
        /*002a*/ 	.short	(.L_17 - .L_16)
.L_16:
        /*002c*/ 	.word	0x00000000
        /*0030*/ 	.short	0x0000
        /*0032*/ 	.short	0x0000
        /*0034*/ 	.byte	0x00, 0xf0, 0x21, 0x00


	//----- nvinfo : EIATTR_SPARSE_MMA_MASK
	.align		4
.L_17:
        /*0038*/ 	.byte	0x03, 0x50
        /*003a*/ 	.short	0x0000


	//----- nvinfo : EIATTR_MAXREG_COUNT
	.align		4
        /*003c*/ 	.byte	0x03, 0x1b
        /*003e*/ 	.short	0x00ff


	//----- nvinfo : EIATTR_MERCURY_ISA_VERSION
	.align		4
        /*0040*/ 	.byte	0x03, 0x5f
        /*0042*/ 	.short	0x0101


	//----- nvinfo : EIATTR_VRC_CTA_INIT_COUNT
	.align		4
        /*0044*/ 	.byte	0x02, 0x4a
	.zero		1
	.zero		1


	//----- nvinfo : EIATTR_EXIT_INSTR_OFFSETS
	.align		4
        /*0048*/ 	.byte	0x04, 0x1c
        /*004a*/ 	.short	(.L_19 - .L_18)


	//   ....[0]....
.L_18:
        /*004c*/ 	.word	0x00000050


	//   ....[1]....
        /*0050*/ 	.word	0x00000290


	//   ....[2]....
        /*0054*/ 	.word	0x00000380


	//   ....[3]....
        /*0058*/ 	.word	0x00000450


	//   ....[4]....
        /*005c*/ 	.word	0x000004d0


	//   ....[5]....
        /*0060*/ 	.word	0x000011f0


	//----- nvinfo : EIATTR_CRS_STACK_SIZE
	.align		4
.L_19:
        /*0064*/ 	.byte	0x04, 0x1e
        /*0066*/ 	.short	(.L_21 - .L_20)
.L_20:
        /*0068*/ 	.word	0x00000000


	//----- nvinfo : EIATTR_CBANK_PARAM_SIZE
	.align		4
.L_21:
        /*006c*/ 	.byte	0x03, 0x19
        /*006e*/ 	.short	0x0018


	//----- nvinfo : EIATTR_PARAM_CBANK
	.align		4
        /*0070*/ 	.byte	0x04, 0x0a
        /*0072*/ 	.short	(.L_23 - .L_22)
	.align		4
.L_22:
        /*0074*/ 	.word	index@(.nv.constant0._Z16membershipKernelmjPc)
        /*0078*/ 	.short	0x0380
        /*007a*/ 	.short	0x0018


	//----- nvinfo : EIATTR_SW_WAR
	.align		4
.L_23:
        /*007c*/ 	.byte	0x04, 0x36
        /*007e*/ 	.short	(.L_25 - .L_24)
.L_24:
        /*0080*/ 	.word	0x00000008
.L_25:


//--------------------- .nv.callgraph             --------------------------
	.section	.nv.callgraph,"",@"SHT_CUDA_CALLGRAPH"
	.align	4
	.sectionentsize	8
	.align		4
        /*0000*/ 	.word	0x00000000
	.align		4
        /*0004*/ 	.word	0xffffffff
	.align		4
        /*0008*/ 	.word	0x00000000
	.align		4
        /*000c*/ 	.word	0xfffffffe
	.align		4
        /*0010*/ 	.word	0x00000000
	.align		4
        /*0014*/ 	.word	0xfffffffd
	.align		4
        /*0018*/ 	.word	0x00000000
	.align		4
        /*001c*/ 	.word	0xfffffffc


//--------------------- .nv.constant4             --------------------------
	.section	.nv.constant4,"a",@progbits
	.align	8
	.align		8
.nv.constant4:
        /*0000*/ 	.dword	deltaRe
	.align		8
        /*0008*/ 	.dword	deltaIm


//--------------------- .text._Z16membershipKernelmjPc --------------------------
	.section	.text._Z16membershipKernelmjPc,"ax",@progbits
	.align	128
        .global         _Z16membershipKernelmjPc
        .type           _Z16membershipKernelmjPc,@function
        .size           _Z16membershipKernelmjPc,(.L_x_21 - _Z16membershipKernelmjPc)
        .other          _Z16membershipKernelmjPc,@"STO_CUDA_ENTRY STV_DEFAULT"
_Z16membershipKernelmjPc:
.text._Z16membershipKernelmjPc:
[----:B------:R-:W-:Y:S08]  /*0000*/  LDC R1, c[0x0][0x37c] ;  /* 0x0000df00ff017b82 */ /* 0x000ff00000000800 */
[----:B------:R-:W0:Y:S01]  /*0010*/  LDC R8, c[0x0][0x388] ;  /* 0x0000e200ff087b82 */ /* 0x000e220000000800 */
[----:B------:R-:W1:Y:S01]  /*0020*/  S2R R9, SR_TID.X ;  /* 0x0000000000097919 */ /* 0x000e620000002100 */
[----:B------:R-:W2:Y:S01]  /*0030*/  S2R R0, SR_CTAID.X ;  /* 0x0000000000007919 */ /* 0x000ea20000002500 */
[----:B0-----:R-:W-:-:S13]  /*0040*/  ISETP.NE.AND P0, PT, R8, RZ, PT ;  /* 0x000000ff0800720c */ /* 0x001fda0003f05270 */
[----:B-12---:R-:W-:Y:S05]  /*0050*/  @!P0 EXIT ;  /* 0x000000000000894d */ /* 0x006fea0003800000 */
[----:B------:R-:W0:Y:S01]  /*0060*/  LDCU.64 UR4, c[0x0][0x380] ;  /* 0x00007000ff0477ac */ /* 0x000e220008000a00 */
[----:B------:R-:W-:Y:S01]  /*0070*/  IMAD.SHL.U32 R9, R9, 0x200, RZ ;  /* 0x0000020009097824 */ /* 0x000fe200078e00ff */
[----:B------:R-:W1:Y:S03]  /*0080*/  LDCU.64 UR6, c[0x0][0x358] ;  /* 0x00006b00ff0677ac */ /* 0x000e660008000a00 */
[----:B------:R-:W-:Y:S01]  /*0090*/  IMAD R7, R0, 0x10000, R9 ;  /* 0x0001000000077824 */ /* 0x000fe200078e0209 */
[----:B0-----:R-:W-:-:S04]  /*00a0*/  IADD3 R2, P1, PT, R8, UR4, RZ ;  /* 0x0000000408027c10 */ /* 0x001fc8000ff3e0ff */
[----:B------:R-:W-:Y:S01]  /*00b0*/  ISETP.GE.U32.AND P0, PT, R2, 0x4000001, PT ;  /* 0x040000010200780c */ /* 0x000fe20003f06070 */
[----:B------:R-:W-:-:S05]  /*00c0*/  IMAD.X R2, RZ, RZ, UR5, P1 ;  /* 0x00000005ff027e24 */ /* 0x000fca00088e06ff */
[----:B------:R-:W-:-:S13]  /*00d0*/  ISETP.GE.U32.AND.EX P0, PT, R2, RZ, PT, P0 ;  /* 0x000000ff0200720c */ /* 0x000fda0003f06100 */
[----:B-1----:R-:W-:Y:S05]  /*00e0*/  @!P0 BRA `(.L_x_0) ;  /* 0x0000000000fc8947 */ /* 0x002fea0003800000 */
[C---:B------:R-:W-:Y:S01]  /*00f0*/  ISETP.GE.U32.AND P1, PT, R8.reuse, 0x8, PT ;  /* 0x000000080800780c */ /* 0x040fe20003f26070 */
[----:B------:R-:W-:Y:S01]  /*0100*/  IMAD.MOV.U32 R0, RZ, RZ, RZ ;  /* 0x000000ffff007224 */ /* 0x000fe200078e00ff */
[----:B------:R-:W-:-:S04]  /*0110*/  LOP3.LUT R12, R8, 0x7, RZ, 0xc0, !PT ;  /* 0x00000007080c7812 */ /* 0x000fc800078ec0ff */
[----:B------:R-:W-:-:S07]  /*0120*/  ISETP.NE.AND P0, PT, R12, RZ, PT ;  /* 0x000000ff0c00720c */ /* 0x000fce0003f05270 */
[----:B------:R-:W-:Y:S06]  /*0130*/  @!P1 BRA `(.L_x_1) ;  /* 0x0000000000549947 */ /* 0x000fec0003800000 */
[----:B------:R-:W0:Y:S01]  /*0140*/  LDC.64 R10, c[0x0][0x390] ;  /* 0x0000e400ff0a7b82 */ /* 0x000e220000000a00 */
[----:B------:R-:W-:Y:S01]  /*0150*/  LOP3.LUT R0, R8, 0xfffffff8, RZ, 0xc0, !PT ;  /* 0xfffffff808007812 */ /* 0x000fe200078ec0ff */
[----:B------:R-:W-:-:S04]  /*0160*/  IMAD.MOV.U32 R5, RZ, RZ, R7 ;  /* 0x000000ffff057224 */ /* 0x000fc800078e0007 */
[----:B------:R-:W-:-:S07]  /*0170*/  IMAD.MOV R4, RZ, RZ, -R0 ;  /* 0x000000ffff047224 */ /* 0x000fce00078e0a00 */
.L_x_2:
[----:B-1----:R-:W-:Y:S01]  /*0180*/  SHF.R.S32.HI R6, RZ, 0x1f, R5 ;  /* 0x0000001fff067819 */ /* 0x002fe20000011405 */
[----:B------:R-:W-:Y:S01]  /*0190*/  IMAD.MOV.U32 R9, RZ, RZ, 0x4 ;  /* 0x00000004ff097424 */ /* 0x000fe200078e00ff */
[C---:B0-----:R-:W-:Y:S01]  /*01a0*/  IADD3 R2, P1, P2, R5.reuse, 0x3, R10 ;  /* 0x0000000305027810 */ /* 0x041fe20007a3e00a */
[----:B------:R-:W-:Y:S02]  /*01b0*/  VIADD R4, R4, 0x8 ;  /* 0x0000000804047836 */ /* 0x000fe40000000000 */
[----:B------:R-:W-:Y:S01]  /*01c0*/  VIADD R5, R5, 0x8 ;  /* 0x0000000805057836 */ /* 0x000fe20000000000 */
[----:B------:R-:W-:Y:S02]  /*01d0*/  IADD3.X R3, PT, PT, R6, R11, RZ, P1, P2 ;  /* 0x0000000b06037210 */ /* 0x000fe40000fe44ff */
[----:B------:R-:W-:Y:S02]  /*01e0*/  PRMT R6, R9, 0x7610, R6 ;  /* 0x0000761009067816 */ /* 0x000fe40000000006 */
[----:B------:R-:W-:-:S03]  /*01f0*/  ISETP.NE.AND P1, PT, R4, RZ, PT ;  /* 0x000000ff0400720c */ /* 0x000fc60003f25270 */
[----:B------:R1:W-:Y:S04]  /*0200*/  STG.E.U8 desc[UR6][R2.64+-0x3], R6 ;  /* 0xfffffd0602007986 */ /* 0x0003e8000c101106 */
[----:B------:R1:W-:Y:S04]  /*0210*/  STG.E.U8 desc[UR6][R2.64+-0x2], R6 ;  /* 0xfffffe0602007986 */ /* 0x0003e8000c101106 */
[----:B------:R1:W-:Y:S04]  /*0220*/  STG.E.U8 desc[UR6][R2.64+-0x1], R6 ;  /* 0xffffff0602007986 */ /* 0x0003e8000c101106 */
[----:B------:R1:W-:Y:S04]  /*0230*/  STG.E.U8 desc[UR6][R2.64], R6 ;  /* 0x0000000602007986 */ /* 0x0003e8000c101106 */
[----:B------:R1:W-:Y:S04]  /*0240*/  STG.E.U8 desc[UR6][R2.64+0x1], R6 ;  /* 0x0000010602007986 */ /* 0x0003e8000c101106 */
[----:B------:R1:W-:Y:S04]  /*0250*/  STG.E.U8 desc[UR6][R2.64+0x2], R6 ;  /* 0x0000020602007986 */ /* 0x0003e8000c101106 */
[----:B------:R1:W-:Y:S04]  /*0260*/  STG.E.U8 desc[UR6][R2.64+0x3], R6 ;  /* 0x0000030602007986 */ /* 0x0003e8000c101106 */
[----:B------:R1:W-:Y:S01]  /*0270*/  STG.E.U8 desc[UR6][R2.64+0x4], R6 ;  /* 0x0000040602007986 */ /* 0x0003e2000c101106 */
[----:B------:R-:W-:Y:S05]  /*0280*/  @P1 BRA `(.L_x_2) ;  /* 0xfffffffc00bc1947 */ /* 0x000fea000383ffff */
.L_x_1:
[----:B------:R-:W-:Y:S05]  /*0290*/  @!P0 EXIT ;  /* 0x000000000000894d */ /* 0x000fea0003800000 */
[----:B------:R-:W-:Y:S02]  /*02a0*/  ISETP.GE.U32.AND P0, PT, R12, 0x4, PT ;  /* 0x000000040c00780c */ /* 0x000fe40003f06070 */
[----:B------:R-:W-:-:S04]  /*02b0*/  LOP3.LUT R5, R8, 0x3, RZ, 0xc0, !PT ;  /* 0x0000000308057812 */ /* 0x000fc800078ec0ff */
[----:B------:R-:W-:-:S07]  /*02c0*/  ISETP.NE.AND P1, PT, R5, RZ, PT ;  /* 0x000000ff0500720c */ /* 0x000fce0003f25270 */
[----:B------:R-:W-:Y:S06]  /*02d0*/  @!P0 BRA `(.L_x_3) ;  /* 0x0000000000288947 */ /* 0x000fec0003800000 */
[----:B------:R-:W0:Y:S01]  /*02e0*/  LDCU.64 UR4, c[0x0][0x390] ;  /* 0x00007200ff0477ac */ /* 0x000e220008000a00 */
[----:B-1----:R-:W-:Y:S02]  /*02f0*/  IMAD.IADD R3, R7, 0x1, R0 ;  /* 0x0000000107037824 */ /* 0x002fe400078e0200 */
[----:B------:R-:W-:Y:S02]  /*0300*/  IMAD.MOV.U32 R4, RZ, RZ, 0x4 ;  /* 0x00000004ff047424 */ /* 0x000fe400078e00ff */
[----:B------:R-:W-:Y:S01]  /*0310*/  VIADD R0, R0, 0x4 ;  /* 0x0000000400007836 */ /* 0x000fe20000000000 */
[----:B0-----:R-:W-:-:S04]  /*0320*/  IADD3 R2, P0, PT, R3, UR4, RZ ;  /* 0x0000000403027c10 */ /* 0x001fc8000ff1e0ff */
[----:B------:R-:W-:-:S05]  /*0330*/  LEA.HI.X.SX32 R3, R3, UR5, 0x1, P0 ;  /* 0x0000000503037c11 */ /* 0x000fca00080f0eff */
[----:B------:R0:W-:Y:S04]  /*0340*/  STG.E.U8 desc[UR6][R2.64], R4 ;  /* 0x0000000402007986 */ /* 0x0001e8000c101106 */
[----:B------:R0:W-:Y:S04]  /*0350*/  STG.E.U8 desc[UR6][R2.64+0x1], R4 ;  /* 0x0000010402007986 */ /* 0x0001e8000c101106 */
[----:B------:R0:W-:Y:S04]  /*0360*/  STG.E.U8 desc[UR6][R2.64+0x2], R4 ;  /* 0x0000020402007986 */ /* 0x0001e8000c101106 */
[----:B------:R0:W-:Y:S02]  /*0370*/  STG.E.U8 desc[UR6][R2.64+0x3], R4 ;  /* 0x0000030402007986 */ /* 0x0001e4000c101106 */
.L_x_3:
[----:B------:R-:W-:Y:S05]  /*0380*/  @!P1 EXIT ;  /* 0x000000000000994d */ /* 0x000fea0003800000 */
[----:B------:R-:W-:Y:S02]  /*0390*/  ISETP.NE.AND P0, PT, R5, 0x1, PT ;  /* 0x000000010500780c */ /* 0x000fe40003f05270 */
[----:B01----:R-:W-:-:S04]  /*03a0*/  LOP3.LUT R2, R8, 0x1, RZ, 0xc0, !PT ;  /* 0x0000000108027812 */ /* 0x003fc800078ec0ff */
[----:B------:R-:W-:-:S07]  /*03b0*/  ISETP.NE.U32.AND P1, PT, R2, 0x1, PT ;  /* 0x000000010200780c */ /* 0x000fce0003f25070 */
[----:B------:R-:W-:Y:S06]  /*03c0*/  @!P0 BRA `(.L_x_4) ;  /* 0x0000000000208947 */ /* 0x000fec0003800000 */
[----:B------:R-:W0:Y:S01]  /*03d0*/  LDCU.64 UR4, c[0x0][0x390] ;  /* 0x00007200ff0477ac */ /* 0x000e220008000a00 */
[----:B------:R-:W-:Y:S02]  /*03e0*/  IMAD.IADD R3, R7, 0x1, R0 ;  /* 0x0000000107037824 */ /* 0x000fe400078e0200 */
[----:B------:R-:W-:Y:S02]  /*03f0*/  IMAD.MOV.U32 R4, RZ, RZ, 0x4 ;  /* 0x00000004ff047424 */ /* 0x000fe400078e00ff */
[----:B------:R-:W-:Y:S01]  /*0400*/  VIADD R0, R0, 0x2 ;  /* 0x0000000200007836 */ /* 0x000fe20000000000 */
[----:B0-----:R-:W-:-:S04]  /*0410*/  IADD3 R2, P0, PT, R3, UR4, RZ ;  /* 0x0000000403027c10 */ /* 0x001fc8000ff1e0ff */
[----:B------:R-:W-:-:S05]  /*0420*/  LEA.HI.X.SX32 R3, R3, UR5, 0x1, P0 ;  /* 0x0000000503037c11 */ /* 0x000fca00080f0eff */
[----:B------:R0:W-:Y:S04]  /*0430*/  STG.E.U8 desc[UR6][R2.64], R4 ;  /* 0x0000000402007986 */ /* 0x0001e8000c101106 */
[----:B------:R0:W-:Y:S02]  /*0440*/  STG.E.U8 desc[UR6][R2.64+0x1], R4 ;  /* 0x0000010402007986 */ /* 0x0001e4000c101106 */
.L_x_4:
[----:B------:R-:W-:Y:S05]  /*0450*/  @P1 EXIT ;  /* 0x000000000000194d */ /* 0x000fea0003800000 */
[----:B------:R-:W1:Y:S01]  /*0460*/  LDCU.64 UR4, c[0x0][0x390] ;  /* 0x00007200ff0477ac */ /* 0x000e620008000a00 */
[----:B------:R-:W-:Y:S02]  /*0470*/  IMAD.IADD R0, R7, 0x1, R0 ;  /* 0x0000000107007824 */ /* 0x000fe400078e0200 */
[----:B0-----:R-:W-:-:S03]  /*0480*/  IMAD.MOV.U32 R4, RZ, RZ, 0x4 ;  /* 0x00000004ff047424 */ /* 0x001fc600078e00ff */
[----:B-1----:R-:W-:-:S04]  /*0490*/  IADD3 R2, P0, PT, R0, UR4, RZ ;  /* 0x0000000400027c10 */ /* 0x002fc8000ff1e0ff */
[----:B------:R-:W-:Y:S02]  /*04a0*/  LEA.HI.X.SX32 R3, R0, UR5, 0x1, P0 ;  /* 0x0000000500037c11 */ /* 0x000fe400080f0eff */
[----:B------:R-:W-:-:S05]  /*04b0*/  PRMT R0, R4, 0x7610, R0 ;  /* 0x0000761004007816 */ /* 0x000fca0000000000 */
[----:B------:R-:W-:Y:S01]  /*04c0*/  STG.E.U8 desc[UR6][R2.64], R0 ;  /* 0x0000000002007986 */ /* 0x000fe2000c101106 */
[----:B------:R-:W-:Y:S05]  /*04d0*/  EXIT ;  /* 0x000000000000794d */ /* 0x000fea0003800000 */
.L_x_0:
[----:B------:R-:W-:Y:S01]  /*04e0*/  IADD3 R5, P0, PT, R7, UR4, RZ ;  /* 0x0000000407057c10 */ /* 0x000fe2000ff1e0ff */
[----:B------:R-:W-:Y:S01]  /*04f0*/  IMAD.MOV.U32 R6, RZ, RZ, RZ ;  /* 0x000000ffff067224 */ /* 0x000fe200078e00ff */
[----:B------:R-:W-:Y:S01]  /*0500*/  SHF.R.S32.HI R8, RZ, 0x1f, R7 ;  /* 0x0000001fff087819 */ /* 0x000fe20000011407 */
[----:B------:R-:W-:Y:S02]  /*0510*/  UMOV UR4, URZ ;  /* 0x000000ff00047c82 */ /* 0x000fe40008000000 */
[----:B------:R-:W-:Y:S01]  /*0520*/  IMAD.MOV.U32 R3, RZ, RZ, R5 ;  /* 0x000000ffff037224 */ /* 0x000fe200078e0005 */
[----:B------:R-:W-:-:S07]  /*0530*/  IADD3.X R4, PT, PT, R8, UR5, RZ, P0, !PT ;  /* 0x0000000508047c10 */ /* 0x000fce00087fe4ff */
.L_x_18:
[----:B0-----:R-:W0:Y:S08]  /*0540*/  LDC.64 R10, c[0x4][RZ] ;  /* 0x01000000ff0a7b82 */ /* 0x001e300000000a00 */
[----:B------:R-:W1:Y:S08]  /*0550*/  LDC.64 R12, c[0x4][0x8] ;  /* 0x01000200ff0c7b82 */ /* 0x000e700000000a00 */
[----:B------:R-:W2:Y:S01]  /*0560*/  LDC.64 R14, c[0x0][0x380] ;  /* 0x0000e000ff0e7b82 */ /* 0x000ea20000000a00 */
[----:B0-----:R-:W3:Y:S04]  /*0570*/  LDG.E.64 R10, desc[UR6][R10.64] ;  /* 0x000000060a0a7981 */ /* 0x001ee8000c1e1b00 */
[----:B-1----:R-:W4:Y:S01]  /*0580*/  LDG.E.64 R12, desc[UR6][R12.64] ;  /* 0x000000060c0c7981 */ /* 0x002f22000c1e1b00 */
[C---:B------:R-:W-:Y:S01]  /*0590*/  IMAD.SHL.U32 R16, R5.reuse, 0x800000, RZ ;  /* 0x0080000005107824 */ /* 0x040fe200078e00ff */
[----:B------:R-:W-:Y:S01]  /*05a0*/  SHF.L.U64.HI R19, R5, 0x17, R4 ;  /* 0x0000001705137819 */ /* 0x000fe20000010204 */
[----:B------:R-:W-:Y:S01]  /*05b0*/  IMAD.SHL.U32 R17, R6, 0x800000, RZ ;  /* 0x0080000006117824 */ /* 0x000fe200078e00ff */
[----:B------:R-:W-:Y:S01]  /*05c0*/  UMOV UR8, 0xf5c28f5c ;  /* 0xf5c28f5c00087882 */ /* 0x000fe20000000000 */
[----:B------:R-:W-:Y:S01]  /*05d0*/  UMOV UR9, 0x3fdf5c28 ;  /* 0x3fdf5c2800097882 */ /* 0x000fe20000000000 */
[----:B------:R-:W-:Y:S01]  /*05e0*/  LOP3.LUT R19, R19, R4, RZ, 0x3c, !PT ;  /* 0x0000000413137212 */ /* 0x000fe200078e3cff */
[----:B------:R-:W-:Y:S01]  /*05f0*/  BSSY.RECONVERGENT B0, `(.L_x_5) ;  /* 0x00000b5000007945 */ /* 0x000fe20003800200 */
[----:B------:R-:W-:Y:S01]  /*0600*/  LOP3.LUT R16, R16, R5, RZ, 0x3c, !PT ;  /* 0x0000000510107212 */ /* 0x000fe200078e3cff */
[----:B------:R-:W-:Y:S01]  /*0610*/  IMAD.MOV.U32 R26, RZ, RZ, 0x2 ;  /* 0x00000002ff1a7424 */ /* 0x000fe200078e00ff */
[----:B------:R-:W-:-:S02]  /*0620*/  SHF.R.U64 R5, R6, 0x1a, R3 ;  /* 0x0000001a06057819 */ /* 0x000fc40000001203 */
[----:B------:R-:W-:Y:S02]  /*0630*/  SHF.R.U64 R0, R16, 0x11, R19 ;  /* 0x0000001110007819 */ /* 0x000fe40000001213 */
[----:B------:R-:W-:Y:S02]  /*0640*/  SHF.R.U32.HI R4, RZ, 0x1a, R3 ;  /* 0x0000001aff047819 */ /* 0x000fe40000011603 */
[----:B------:R-:W-:Y:S02]  /*0650*/  SHF.R.U32.HI R2, RZ, 0x11, R19 ;  /* 0x00000011ff027819 */ /* 0x000fe40000011613 */
[C---:B------:R-:W-:Y:S02]  /*0660*/  LOP3.LUT R5, R6.reuse, R5, R0, 0x96, !PT ;  /* 0x0000000506057212 */ /* 0x040fe400078e9600 */
[----:B------:R-:W-:Y:S02]  /*0670*/  SHF.L.U64.HI R0, R6, 0x17, R3 ;  /* 0x0000001706007819 */ /* 0x000fe40000010203 */
[----:B------:R-:W-:-:S02]  /*0680*/  LOP3.LUT R4, R3, R4, R2, 0x96, !PT ;  /* 0x0000000403047212 */ /* 0x000fc400078e9602 */
[----:B------:R-:W-:Y:S02]  /*0690*/  LOP3.LUT R5, R5, R16, RZ, 0x3c, !PT ;  /* 0x0000001005057212 */ /* 0x000fe400078e3cff */
[----:B------:R-:W-:Y:S02]  /*06a0*/  LOP3.LUT R21, R0, R3, RZ, 0x3c, !PT ;  /* 0x0000000300157212 */ /* 0x000fe400078e3cff */
[----:B------:R-:W-:Y:S02]  /*06b0*/  LOP3.LUT R20, R17, R6, RZ, 0x3c, !PT ;  /* 0x0000000611147212 */ /* 0x000fe400078e3cff */
[----:B------:R-:W-:Y:S02]  /*06c0*/  LOP3.LUT R4, R4, R19, RZ, 0x3c, !PT ;  /* 0x0000001304047212 */ /* 0x000fe400078e3cff */
[----:B------:R-:W-:Y:S02]  /*06d0*/  SHF.R.U64 R17, R20, 0x11, R21 ;  /* 0x0000001114117819 */ /* 0x000fe40000001215 */
[----:B------:R-:W-:-:S02]  /*06e0*/  SHF.R.U64 R2, R5, 0x1a, R4 ;  /* 0x0000001a05027819 */ /* 0x000fc40000001204 */
[----:B------:R-:W-:Y:S02]  /*06f0*/  IADD3 R22, P0, PT, R6, R5, RZ ;  /* 0x0000000506167210 */ /* 0x000fe40007f1e0ff */
[----:B------:R-:W-:Y:S02]  /*0700*/  SHF.R.U32.HI R19, RZ, 0x11, R21 ;  /* 0x00000011ff137819 */ /* 0x000fe40000011615 */
[----:B------:R-:W-:Y:S02]  /*0710*/  SHF.R.U32.HI R16, RZ, 0x1a, R4 ;  /* 0x0000001aff107819 */ /* 0x000fe40000011604 */
[C---:B--2---:R-:W-:Y:S02]  /*0720*/  IADD3 R18, P1, P2, R14.reuse, UR4, R7 ;  /* 0x000000040e127c10 */ /* 0x044fe4000fa3e007 */
[----:B------:R-:W-:Y:S02]  /*0730*/  IADD3 R0, PT, PT, R14, UR4, R9 ;  /* 0x000000040e007c10 */ /* 0x000fe4000fffe009 */
[----:B------:R-:W-:Y:S01]  /*0740*/  LOP3.LUT R6, R20, R17, R2, 0x96, !PT ;  /* 0x0000001114067212 */ /* 0x000fe200078e9602 */
[----:B------:R-:W-:Y:S01]  /*0750*/  IMAD.X R17, R3, 0x1, R4, P0 ;  /* 0x0000000103117824 */ /* 0x000fe200000e0604 */
[----:B------:R-:W-:-:S02]  /*0760*/  LOP3.LUT R3, R21, R19, R16, 0x96, !PT ;  /* 0x0000001315037212 */ /* 0x000fc400078e9610 */
[----:B------:R-:W-:Y:S01]  /*0770*/  IADD3.X R19, PT, PT, RZ, R15, R8, P1, P2 ;  /* 0x0000000fff137210 */ /* 0x000fe20000fe4408 */
[----:B------:R-:W-:Y:S01]  /*0780*/  IMAD.MOV.U32 R15, RZ, RZ, RZ ;  /* 0x000000ffff0f7224 */ /* 0x000fe200078e00ff */
[----:B------:R-:W-:Y:S02]  /*0790*/  LOP3.LUT R14, R0, 0x1fff, RZ, 0xc0, !PT ;  /* 0x00001fff000e7812 */ /* 0x000fe400078ec0ff */
[-C--:B------:R-:W-:Y:S02]  /*07a0*/  LOP3.LUT R6, R6, R5.reuse, RZ, 0x3c, !PT ;  /* 0x0000000506067212 */ /* 0x080fe400078e3cff */
[----:B------:R-:W-:Y:S02]  /*07b0*/  SHF.R.U32.HI R0, RZ, 0xc, R17 ;  /* 0x0000000cff007819 */ /* 0x000fe40000011611 */
[----:B------:R-:W-:Y:S01]  /*07c0*/  LOP3.LUT R3, R3, R4, RZ, 0x3c, !PT ;  /* 0x0000000403037212 */ /* 0x000fe200078e3cff */
[----:B------:R-:W3:Y:S01]  /*07d0*/  I2F.F64.U64 R14, R14 ;  /* 0x0000000e000e7312 */ /* 0x000ee20000301800 */
[----:B------:R-:W-:-:S02]  /*07e0*/  IADD3 R20, P0, PT, R6, R5, RZ ;  /* 0x0000000506147210 */ /* 0x000fc40007f1e0ff */
[----:B------:R-:W-:Y:S02]  /*07f0*/  SHF.R.U64 R16, R22, 0xc, R17 ;  /* 0x0000000c16107819 */ /* 0x000fe40000001211 */
[----:B------:R-:W-:Y:S01]  /*0800*/  LOP3.LUT R17, R0, 0x3ff00000, RZ, 0xfc, !PT ;  /* 0x3ff0000000117812 */ /* 0x000fe200078efcff */
[----:B------:R-:W-:Y:S01]  /*0810*/  IMAD.X R21, R3, 0x1, R4, P0 ;  /* 0x0000000103157824 */ /* 0x000fe200000e0604 */
[--C-:B------:R-:W-:Y:S02]  /*0820*/  SHF.R.U64 R18, R18, 0xd, R19.reuse ;  /* 0x0000000d12127819 */ /* 0x100fe40000001213 */
[----:B------:R-:W-:Y:S02]  /*0830*/  SHF.R.U32.HI R19, RZ, 0xd, R19 ;  /* 0x0000000dff137819 */ /* 0x000fe40000011613 */
[----:B------:R-:W-:Y:S01]  /*0840*/  DADD R16, R16, -1 ;  /* 0xbff0000010107429 */ /* 0x000fe20000000000 */
[--C-:B------:R-:W-:Y:S02]  /*0850*/  SHF.R.U32.HI R0, RZ, 0xc, R21.reuse ;  /* 0x0000000cff007819 */ /* 0x100fe40000011615 */
[----:B------:R-:W-:Y:S01]  /*0860*/  SHF.R.U64 R20, R20, 0xc, R21 ;  /* 0x0000000c14147819 */ /* 0x000fe20000001215 */
[----:B------:R-:W4:Y:S01]  /*0870*/  I2F.F64.U64 R18, R18 ;  /* 0x0000001200127312 */ /* 0x000f220000301800 */
[----:B------:R-:W-:-:S03]  /*0880*/  LOP3.LUT R21, R0, 0x3ff00000, RZ, 0xfc, !PT ;  /* 0x3ff0000000157812 */ /* 0x000fc600078efcff */
[----:B---3--:R-:W-:-:S03]  /*0890*/  DFMA R10, R16, R10, R14 ;  /* 0x0000000a100a722b */ /* 0x008fc6000000000e */
[----:B------:R-:W-:-:S05]  /*08a0*/  DADD R14, R20, -1 ;  /* 0xbff00000140e7429 */ /* 0x000fca0000000000 */
[----:B------:R-:W-:Y:S01]  /*08b0*/  DSETP.GT.AND P0, PT, R10, UR8, PT ;  /* 0x000000080a007e2a */ /* 0x000fe2000bf04000 */
[----:B------:R-:W-:Y:S02]  /*08c0*/  UMOV UR8, 0x66666666 ;  /* 0x6666666600087882 */ /* 0x000fe40000000000 */
[----:B----4-:R-:W-:Y:S01]  /*08d0*/  DFMA R12, R14, R12, R18 ;  /* 0x0000000c0e0c722b */ /* 0x010fe20000000012 */
[----:B------:R-:W-:Y:S02]  /*08e0*/  UMOV UR9, 0x3ff26666 ;  /* 0x3ff2666600097882 */ /* 0x000fe40000000000 */
[----:B------:R-:W-:-:S06]  /*08f0*/  DSETP.LT.OR P0, PT, R10, -2, P0 ;  /* 0xc00000000a00742a */ /* 0x000fcc0000701400 */
[----:B------:R-:W-:-:S14]  /*0900*/  DSETP.GT.OR P0, PT, |R12|, UR8, P0 ;  /* 0x000000080c007e2a */ /* 0x000fdc0008704600 */
[----:B------:R-:W-:Y:S05]  /*0910*/  @P0 BRA `(.L_x_6) ;  /* 0x0000000800080947 */ /* 0x000fea0003800000 */
[----:B------:R-:W-:-:S08]  /*0920*/  DMUL R16, R12, R12 ;  /* 0x0000000c0c107228 */ /* 0x000fd00000000000 */
[----:B------:R-:W-:-:S08]  /*0930*/  DFMA R14, R10, R10, R16 ;  /* 0x0000000a0a0e722b */ /* 0x000fd00000000010 */
[----:B------:R-:W-:-:S14]  /*0940*/  DSETP.GT.AND P0, PT, R14, 4, PT ;  /* 0x401000000e00742a */ /* 0x000fdc0003f04000 */
[----:B------:R-:W-:Y:S05]  /*0950*/  @P0 BRA `(.L_x_6) ;  /* 0x0000000400f80947 */ /* 0x000fea0003800000 */
[----:B------:R-:W-:Y:S01]  /*0960*/  DSETP.GEU.AND P0, PT, R12, 0.25, PT ;  /* 0x3fd000000c00742a */ /* 0x000fe20003f0e000 */
[----:B------:R-:W-:Y:S05]  /*0970*/  BSSY.RELIABLE B1, `(.L_x_7) ;  /* 0x000001c000017945 */ /* 0x000fea0003800100 */
[----:B------:R-:W-:-:S06]  /*0980*/  DSETP.GEU.OR P0, PT, R10, -0.75, P0 ;  /* 0xbfe800000a00742a */ /* 0x000fcc000070e400 */
[----:B------:R-:W-:-:S14]  /*0990*/  DSETP.LEU.OR P0, PT, R10, -1.25, P0 ;  /* 0xbff400000a00742a */ /* 0x000fdc000070b400 */
[----:B------:R-:W-:Y:S05]  /*09a0*/  @P0 BRA `(.L_x_8) ;  /* 0x0000000000240947 */ /* 0x000fea0003800000 */
[----:B------:R-:W-:-:S08]  /*09b0*/  DADD R14, R10, 1 ;  /* 0x3ff000000a0e7429 */ /* 0x000fd00000000000 */
[----:B------:R-:W-:-:S08]  /*09c0*/  DFMA R14, R14, R14, R16 ;  /* 0x0000000e0e0e722b */ /* 0x000fd00000000010 */
[----:B------:R-:W-:-:S10]  /*09d0*/  DADD R14, R14, -0.0625 ;  /* 0xbfb000000e0e7429 */ /* 0x000fd40000000000 */
[----:B------:R-:W-:-:S04]  /*09e0*/  ISETP.GT.U32.AND P0, PT, R14, -0x1, PT ;  /* 0xffffffff0e00780c */ /* 0x000fc80003f04070 */
[----:B------:R-:W-:-:S13]  /*09f0*/  ISETP.GT.AND.EX P0, PT, R15, -0x1, PT, P0 ;  /* 0xffffffff0f00780c */ /* 0x000fda0003f04300 */
[----:B------:R-:W-:Y:S05]  /*0a00*/  @!P0 BREAK.RELIABLE B1 ;  /* 0x0000000000018942 */ /* 0x000fea0003800100 */
[----:B------:R-:W-:Y:S05]  /*0a10*/  @P0 BRA `(.L_x_9) ;  /* 0x0000000000440947 */ /* 0x000fea0003800000 */
[----:B------:R-:W-:Y:S01]  /*0a20*/  IMAD.MOV.U32 R26, RZ, RZ, 0x1 ;  /* 0x00000001ff1a7424 */ /* 0x000fe200078e00ff */
[----:B------:R-:W-:Y:S06]  /*0a30*/  BRA `(.L_x_6) ;  /* 0x0000000400c07947 */ /* 0x000fec0003800000 */
.L_x_8:
[----:B------:R-:W-:Y:S01]  /*0a40*/  DSETP.GEU.AND P0, PT, R10, 0.375, PT ;  /* 0x3fd800000a00742a */ /* 0x000fe20003f0e000 */
[----:B------:R-:W-:Y:S01]  /*0a50*/  UMOV UR8, 0xcccccccd ;  /* 0xcccccccd00087882 */ /* 0x000fe20000000000 */
[----:B------:R-:W-:-:S04]  /*0a60*/  UMOV UR9, 0x3fe4cccc ;  /* 0x3fe4cccc00097882 */ /* 0x000fc80000000000 */
[----:B------:R-:W-:-:S06]  /*0a70*/  DSETP.GEU.OR P0, PT, R12, UR8, P0 ;  /* 0x000000080c007e2a */ /* 0x000fcc000870e400 */
[----:B------:R-:W-:-:S14]  /*0a80*/  DSETP.LEU.OR P0, PT, R10, -0.75, P0 ;  /* 0xbfe800000a00742a */ /* 0x000fdc000070b400 */
[----:B------:R-:W-:Y:S05]  /*0a90*/  @P0 BRA `(.L_x_9) ;  /* 0x0000000000240947 */ /* 0x000fea0003800000 */
[----:B------:R-:W-:Y:S01]  /*0aa0*/  DADD R14, R10, -0.25 ;  /* 0xbfd000000a0e7429 */ /* 0x000fe20000000000 */
[----:B------:R-:W-:-:S07]  /*0ab0*/  IMAD.MOV.U32 R26, RZ, RZ, 0x1 ;  /* 0x00000001ff1a7424 */ /* 0x000fce00078e00ff */
[----:B------:R-:W-:-:S08]  /*0ac0*/  DFMA R16, R14, R14, R16 ;  /* 0x0000000e0e10722b */ /* 0x000fd00000000010 */
[----:B------:R-:W-:Y:S02]  /*0ad0*/  DFMA R14, R14, 0.5, R16 ;  /* 0x3fe000000e0e782b */ /* 0x000fe40000000010 */
[----:B------:R-:W-:-:S08]  /*0ae0*/  DMUL R16, R16, -0.25 ;  /* 0xbfd0000010107828 */ /* 0x000fd00000000000 */
[----:B------:R-:W-:-:S10]  /*0af0*/  DFMA R16, R14, R14, R16 ;  /* 0x0000000e0e10722b */ /* 0x000fd40000000010 */
[----:B------:R-:W-:-:S13]  /*0b00*/  ISETP.GE.AND P0, PT, R17, RZ, PT ;  /* 0x000000ff1100720c */ /* 0x000fda0003f06270 */
[----:B------:R-:W-:Y:S05]  /*0b10*/  @!P0 BREAK.RELIABLE B1 ;  /* 0x0000000000018942 */ /* 0x000fea0003800100 */
[----:B------:R-:W-:Y:S05]  /*0b20*/  @!P0 BRA `(.L_x_6) ;  /* 0x0000000400848947 */ /* 0x000fea0003800000 */
.L_x_9:
[----:B------:R-:W-:Y:S05]  /*0b30*/  BSYNC.RELIABLE B1 ;  /* 0x0000000000017941 */ /* 0x000fea0003800100 */
.L_x_7:
[----:B------:R-:W-:Y:S02]  /*0b40*/  IMAD.MOV.U32 R2, RZ, RZ, RZ ;  /* 0x000000ffff027224 */ /* 0x000fe400078e00ff */
[----:B------:R-:W-:Y:S02]  /*0b50*/  IMAD.MOV.U32 R0, RZ, RZ, RZ ;  /* 0x000000ffff007224 */ /* 0x000fe400078e00ff */
[----:B------:R-:W-:Y:S02]  /*0b60*/  IMAD.MOV.U32 R14, RZ, RZ, R10 ;  /* 0x000000ffff0e7224 */ /* 0x000fe400078e000a */
[----:B------:R-:W-:Y:S02]  /*0b70*/  IMAD.MOV.U32 R15, RZ, RZ, R11 ;  /* 0x000000ffff0f7224 */ /* 0x000fe400078e000b */
[----:B------:R-:W-:Y:S02]  /*0b80*/  IMAD.MOV.U32 R16, RZ, RZ, R12 ;  /* 0x000000ffff107224 */ /* 0x000fe400078e000c */
[----:B------:R-:W-:-:S02]  /*0b90*/  IMAD.MOV.U32 R17, RZ, RZ, R13 ;  /* 0x000000ffff117224 */ /* 0x000fc400078e000d */
[----:B------:R-:W-:Y:S02]  /*0ba0*/  IMAD.MOV.U32 R18, RZ, RZ, R12 ;  /* 0x000000ffff127224 */ /* 0x000fe400078e000c */
[----:B------:R-:W-:Y:S02]  /*0bb0*/  IMAD.MOV.U32 R19, RZ, RZ, R13 ;  /* 0x000000ffff137224 */ /* 0x000fe400078e000d */
[----:B------:R-:W-:Y:S02]  /*0bc0*/  IMAD.MOV.U32 R20, RZ, RZ, R10 ;  /* 0x000000ffff147224 */ /* 0x000fe400078e000a */
[----:B------:R-:W-:-:S07]  /*0bd0*/  IMAD.MOV.U32 R21, RZ, RZ, R11 ;  /* 0x000000ffff157224 */ /* 0x000fce00078e000b */
.L_x_17:
[----:B------:R-:W-:Y:S01]  /*0be0*/  PRMT R28, R2, 0x9910, RZ ;  /* 0x00009910021c7816 */ /* 0x000fe200000000ff */
[----:B------:R-:W-:Y:S01]  /*0bf0*/  IMAD.MOV.U32 R25, RZ, RZ, -0x3333 ;  /* 0xffffcccdff197424 */ /* 0x000fe200078e00ff */
[----:B------:R-:W-:Y:S01]  /*0c00*/  DMUL R22, R16, R16 ;  /* 0x0000001010167228 */ /* 0x000fe20000000000 */
[----:B------:R-:W-:Y:S01]  /*0c10*/  BSSY.RELIABLE B1, `(.L_x_10) ;  /* 0x000001c000017945 */ /* 0x000fe20003800100 */
[----:B------:R-:W-:Y:S01]  /*0c20*/  DADD R26, R14, R14 ;  /* 0x000000000e1a7229 */ /* 0x000fe2000000000e */
[----:B------:R-:W-:Y:S02]  /*0c30*/  IMAD R28, R28, R25, 0x3333 ;  /* 0x000033331c1c7424 */ /* 0x000fe400078e0219 */
[----:B------:R-:W-:-:S03]  /*0c40*/  IMAD.MOV.U32 R44, RZ, RZ, RZ ;  /* 0x000000ffff2c7224 */ /* 0x000fc600078e00ff */
[----:B------:R-:W-:Y:S01]  /*0c50*/  LOP3.LUT R28, R28, 0xffff, RZ, 0xc0, !PT ;  /* 0x0000ffff1c1c7812 */ /* 0x000fe200078ec0ff */
[----:B------:R-:W-:Y:S02]  /*0c60*/  DFMA R24, R14, R14, -R22 ;  /* 0x0000000e0e18722b */ /* 0x000fe40000000816 */
[----:B------:R-:W-:Y:S01]  /*0c70*/  DFMA R22, R26, R16, R12 ;  /* 0x000000101a16722b */ /* 0x000fe2000000000c */
[----:B------:R-:W-:-:S05]  /*0c80*/  ISETP.GT.U32.AND P0, PT, R28, 0x3332, PT ;  /* 0x000033321c00780c */ /* 0x000fca0003f04070 */
[----:B------:R-:W-:-:S08]  /*0c90*/  DADD R24, R10, R24 ;  /* 0x000000000a187229 */ /* 0x000fd00000000018 */
[----:B------:R-:W-:Y:S05]  /*0ca0*/  @P0 BRA `(.L_x_11) ;  /* 0x0000000000480947 */ /* 0x000fea0003800000 */
[----:B------:R-:W-:-:S08]  /*0cb0*/  DMUL R26, R22, R22 ;  /* 0x00000016161a7228 */ /* 0x000fd00000000000 */
[----:B------:R-:W-:-:S08]  /*0cc0*/  DFMA R26, R24, R24, R26 ;  /* 0x00000018181a722b */ /* 0x000fd0000000001a */
[----:B------:R-:W-:Y:S01]  /*0cd0*/  DSETP.GT.AND P0, PT, R26, 4, PT ;  /* 0x401000001a00742a */ /* 0x000fe20003f04000 */
[----:B------:R-:W-:-:S13]  /*0ce0*/  IMAD.MOV.U32 R26, RZ, RZ, 0x2 ;  /* 0x00000002ff1a7424 */ /* 0x000fda00078e00ff */
[----:B------:R-:W-:Y:S05]  /*0cf0*/  @P0 BREAK.RELIABLE B1 ;  /* 0x0000000000010942 */ /* 0x000fea0003800100 */
[----:B------:R-:W-:Y:S05]  /*0d00*/  @P0 BRA `(.L_x_6) ;  /* 0x00000004000c0947 */ /* 0x000fea0003800000 */
[----:B------:R-:W-:Y:S01]  /*0d10*/  DADD R14, -R24, R14 ;  /* 0x00000000180e7229 */ /* 0x000fe2000000010e */
[----:B------:R-:W-:Y:S01]  /*0d20*/  BSSY.RECONVERGENT B2, `(.L_x_12) ;  /* 0x0000004000027945 */ /* 0x000fe20003800200 */
[----:B------:R-:W-:Y:S01]  /*0d30*/  IMAD.MOV.U32 R43, RZ, RZ, -0x3fd00000 ;  /* 0xc0300000ff2b7424 */ /* 0x000fe200078e00ff */
[----:B------:R-:W-:-:S08]  /*0d40*/  MOV R42, 0xd60 ;  /* 0x00000d60002a7802 */ /* 0x000fd00000000f00 */
[----:B------:R-:W-:Y:S05]  /*0d50*/  CALL.REL.NOINC `($_Z16membershipKernelmjPc$__internal_accurate_pow) ;  /* 0x0000000400287944 */ /* 0x000fea0003c00000 */
[----:B------:R-:W-:Y:S05]  /*0d60*/  BSYNC.RECONVERGENT B2 ;  /* 0x0000000000027941 */ /* 0x000fea0003800200 */
.L_x_12:
[----:B------:R-:W-:Y:S02]  /*0d70*/  DADD R16, -R22, R16 ;  /* 0x0000000016107229 */ /* 0x000fe40000000110 */
[----:B------:R-:W-:-:S06]  /*0d80*/  DSETP.LT.AND P1, PT, |R14|, R26, PT ;  /* 0x0000001a0e00722a */ /* 0x000fcc0003f21200 */
[----:B------:R-:W-:Y:S01]  /*0d90*/  DSETP.GEU.AND P0, PT, |R16|, R26, PT ;  /* 0x0000001a1000722a */ /* 0x000fe20003f0e200 */
[----:B------:R-:W-:-:S13]  /*0da0*/  IMAD.MOV.U32 R26, RZ, RZ, 0x1 ;  /* 0x00000001ff1a7424 */ /* 0x000fda00078e00ff */
[----:B------:R-:W-:Y:S05]  /*0db0*/  @!P0 BREAK.RELIABLE P1, B1 ;  /* 0x0000000000018942 */ /* 0x000fea0000800100 */
[----:B------:R-:W-:Y:S05]  /*0dc0*/  @!P0 BRA P1, `(.L_x_6) ;  /* 0x0000000000dc8947 */ /* 0x000fea0000800000 */
.L_x_11:
[----:B------:R-:W-:Y:S05]  /*0dd0*/  BSYNC.RELIABLE B1 ;  /* 0x0000000000017941 */ /* 0x000fea0003800100 */
.L_x_10:
[----:B------:R-:W-:Y:S01]  /*0de0*/  PRMT R26, R2, 0x9910, RZ ;  /* 0x00009910021a7816 */ /* 0x000fe200000000ff */
[----:B------:R-:W-:Y:S01]  /*0df0*/  DMUL R14, R22, R22 ;  /* 0x00000016160e7228 */ /* 0x000fe20000000000 */
[----:B------:R-:W-:Y:S01]  /*0e00*/  BSSY.RELIABLE B1, `(.L_x_13) ;  /* 0x000001b000017945 */ /* 0x000fe20003800100 */
[----:B------:R-:W-:Y:S02]  /*0e10*/  DADD R16, R24, R24 ;  /* 0x0000000018107229 */ /* 0x000fe40000000018 */
[----:B------:R-:W-:-:S04]  /*0e20*/  IMAD R26, R26, -0x3333, RZ ;  /* 0xffffcccd1a1a7824 */ /* 0x000fc800078e02ff */
[----:B------:R-:W-:Y:S01]  /*0e30*/  DFMA R14, R24, R24, -R14 ;  /* 0x00000018180e722b */ /* 0x000fe2000000080e */
[----:B------:R-:W-:Y:S01]  /*0e40*/  LOP3.LUT R26, R26, 0xffff, RZ, 0xc0, !PT ;  /* 0x0000ffff1a1a7812 */ /* 0x000fe200078ec0ff */
[----:B------:R-:W-:-:S03]  /*0e50*/  DFMA R16, R22, R16, R12 ;  /* 0x000000101610722b */ /* 0x000fc6000000000c */
[----:B------:R-:W-:-:S03]  /*0e60*/  ISETP.GT.U32.AND P0, PT, R26, 0x3332, PT ;  /* 0x000033321a00780c */ /* 0x000fc60003f04070 */
[----:B------:R-:W-:-:S10]  /*0e70*/  DADD R14, R10, R14 ;  /* 0x000000000a0e7229 */ /* 0x000fd4000000000e */
        /* <DEDUP_REMOVED lines=13> */
.L_x_15:
[----:B------:R-:W-:Y:S02]  /*0f50*/  DADD R22, -R16, R22 ;  /* 0x0000000010167229 */ /* 0x000fe40000000116 */
[----:B------:R-:W-:-:S06]  /*0f60*/  DSETP.LT.AND P1, PT, |R24|, R26, PT ;  /* 0x0000001a1800722a */ /* 0x000fcc0003f21200 */
[----:B------:R-:W-:Y:S01]  /*0f70*/  DSETP.GEU.AND P0, PT, |R22|, R26, PT ;  /* 0x0000001a1600722a */ /* 0x000fe20003f0e200 */
[----:B------:R-:W-:-:S13]  /*0f80*/  IMAD.MOV.U32 R26, RZ, RZ, 0x1 ;  /* 0x00000001ff1a7424 */ /* 0x000fda00078e00ff */
[----:B------:R-:W-:Y:S05]  /*0f90*/  @!P0 BREAK.RELIABLE P1, B1 ;  /* 0x0000000000018942 */ /* 0x000fea0000800100 */
[----:B------:R-:W-:Y:S05]  /*0fa0*/  @!P0 BRA P1, `(.L_x_6) ;  /* 0x0000000000648947 */ /* 0x000fea0000800000 */
.L_x_14:
[----:B------:R-:W-:Y:S05]  /*0fb0*/  BSYNC.RELIABLE B1 ;  /* 0x0000000000017941 */ /* 0x000fea0003800100 */
.L_x_13:
[----:B------:R-:W-:Y:S01]  /*0fc0*/  DMUL R22, R18, R18 ;  /* 0x0000001212167228 */ /* 0x000fe20000000000 */
[----:B------:R-:W-:Y:S01]  /*0fd0*/  BSSY.RECONVERGENT B1, `(.L_x_16) ;  /* 0x0000009000017945 */ /* 0x000fe20003800200 */
[----:B------:R-:W-:Y:S01]  /*0fe0*/  IMAD.MOV.U32 R43, RZ, RZ, -0x3fc00000 ;  /* 0xc0400000ff2b7424 */ /* 0x000fe200078e00ff */
[----:B------:R-:W-:-:S05]  /*0ff0*/  MOV R42, 0x1060 ;  /* 0x00001060002a7802 */ /* 0x000fca0000000f00 */
[C---:B------:R-:W-:Y:S02]  /*1000*/  DFMA R22, R20.reuse, R20, -R22 ;  /* 0x000000141416722b */ /* 0x040fe40000000816 */
[----:B------:R-:W-:-:S06]  /*1010*/  DADD R20, R20, R20 ;  /* 0x0000000014147229 */ /* 0x000fcc0000000014 */
[----:B------:R-:W-:Y:S02]  /*1020*/  DADD R22, R10, R22 ;  /* 0x000000000a167229 */ /* 0x000fe40000000016 */
[----:B------:R-:W-:-:S06]  /*1030*/  DFMA R18, R20, R18, R12 ;  /* 0x000000121412722b */ /* 0x000fcc000000000c */
[----:B------:R-:W-:-:S11]  /*1040*/  DADD R20, -R14, R22 ;  /* 0x000000000e147229 */ /* 0x000fd60000000116 */
[----:B------:R-:W-:Y:S05]  /*1050*/  CALL.REL.NOINC `($_Z16membershipKernelmjPc$__internal_accurate_pow) ;  /* 0x0000000000687944 */ /* 0x000fea0003c00000 */
[----:B------:R-:W-:Y:S05]  /*1060*/  BSYNC.RECONVERGENT B1 ;  /* 0x0000000000017941 */ /* 0x000fea0003800200 */
.L_x_16:
[----:B------:R-:W-:Y:S02]  /*1070*/  DADD R24, -R16, R18 ;  /* 0x0000000010187229 */ /* 0x000fe40000000112 */
[----:B------:R-:W-:-:S06]  /*1080*/  DSETP.LT.AND P1, PT, |R20|, R26, PT ;  /* 0x0000001a1400722a */ /* 0x000fcc0003f21200 */
[----:B------:R-:W-:Y:S01]  /*1090*/  DSETP.GEU.AND P0, PT, |R24|, R26, PT ;  /* 0x0000001a1800722a */ /* 0x000fe20003f0e200 */
[----:B------:R-:W-:-:S13]  /*10a0*/  IMAD.MOV.U32 R26, RZ, RZ, 0x1 ;  /* 0x00000001ff1a7424 */ /* 0x000fda00078e00ff */
[----:B------:R-:W-:Y:S05]  /*10b0*/  @!P0 BRA P1, `(.L_x_6) ;  /* 0x0000000000208947 */ /* 0x000fea0000800000 */
[----:B------:R-:W-:Y:S01]  /*10c0*/  IADD3 R2, P0, PT, R2, 0x2, RZ ;  /* 0x0000000202027810 */ /* 0x000fe20007f1e0ff */
[----:B------:R-:W-:Y:S02]  /*10d0*/  IMAD.MOV.U32 R20, RZ, RZ, R22 ;  /* 0x000000ffff147224 */ /* 0x000fe400078e0016 */
[----:B------:R-:W-:Y:S02]  /*10e0*/  IMAD.MOV.U32 R21, RZ, RZ, R23 ;  /* 0x000000ffff157224 */ /* 0x000fe400078e0017 */
[----:B------:R-:W-:Y:S01]  /*10f0*/  IMAD.X R0, RZ, RZ, R0, P0 ;  /* 0x000000ffff007224 */ /* 0x000fe200000e0600 */
[----:B------:R-:W-:-:S04]  /*1100*/  ISETP.NE.U32.AND P0, PT, R2, 0x200, PT ;  /* 0x000002000200780c */ /* 0x000fc80003f05070 */
[----:B------:R-:W-:-:S13]  /*1110*/  ISETP.NE.AND.EX P0, PT, R0, RZ, PT, P0 ;  /* 0x000000ff0000720c */ /* 0x000fda0003f05300 */
[----:B------:R-:W-:Y:S05]  /*1120*/  @P0 BRA `(.L_x_17) ;  /* 0xfffffff800ac0947 */ /* 0x000fea000383ffff */
[----:B------:R-:W-:-:S07]  /*1130*/  IMAD.MOV.U32 R26, RZ, RZ, 0x3 ;  /* 0x00000003ff1a7424 */ /* 0x000fce00078e00ff */
.L_x_6:
[----:B------:R-:W-:Y:S05]  /*1140*/  BSYNC.RECONVERGENT B0 ;  /* 0x0000000000007941 */ /* 0x000fea0003800200 */
.L_x_5:
[----:B------:R-:W-:Y:S05]  /*1150*/  WARPSYNC.ALL ;  /* 0x0000000000007948 */ /* 0x000fea0003800000 */
[----:B------:R-:W0:Y:S01]  /*1160*/  LDCU.64 UR8, c[0x0][0x390] ;  /* 0x00007200ff0877ac */ /* 0x000e220008000a00 */
[----:B------:R-:W-:Y:S01]  /*1170*/  VIADD R0, R7, UR4 ;  /* 0x0000000407007c36 */ /* 0x000fe20008000000 */
[----:B------:R-:W1:Y:S01]  /*1180*/  LDCU UR5, c[0x0][0x388] ;  /* 0x00007100ff0577ac */ /* 0x000e620008000800 */
[----:B------:R-:W-:-:S03]  /*1190*/  UIADD3 UR4, UPT, UPT, UR4, 0x1, URZ ;  /* 0x0000000104047890 */ /* 0x000fc6000fffe0ff */
[----:B0-----:R-:W-:-:S04]  /*11a0*/  IADD3 R10, P0, PT, R0, UR8, RZ ;  /* 0x00000008000a7c10 */ /* 0x001fc8000ff1e0ff */
[----:B------:R-:W-:Y:S01]  /*11b0*/  LEA.HI.X.SX32 R11, R0, UR9, 0x1, P0 ;  /* 0x00000009000b7c11 */ /* 0x000fe200080f0eff */
[----:B-1----:R-:W-:-:S04]  /*11c0*/  UISETP.NE.AND UP0, UPT, UR4, UR5, UPT ;  /* 0x000000050400728c */ /* 0x002fc8000bf05270 */
[----:B------:R0:W-:Y:S05]  /*11d0*/  STG.E.U8 desc[UR6][R10.64], R26 ;  /* 0x0000001a0a007986 */ /* 0x0001ea000c101106 */
[----:B------:R-:W-:Y:S05]  /*11e0*/  BRA.U UP0, `(.L_x_18) ;  /* 0xfffffff100d47547 */ /* 0x000fea000b83ffff */
[----:B------:R-:W-:Y:S05]  /*11f0*/  EXIT ;  /* 0x000000000000794d */ /* 0x000fea0003800000 */
        .type           $_Z16membershipKernelmjPc$__internal_accurate_pow,@function
        .size           $_Z16membershipKernelmjPc$__internal_accurate_pow,(.L_x_21 - $_Z16membershipKernelmjPc$__internal_accurate_pow)
$_Z16membershipKernelmjPc$__internal_accurate_pow:
[----:B------:R-:W0:Y:S01]  /*1200*/  MUFU.RCP64H R33, 2 ;  /* 0x4000000000217908 */ /* 0x000e220000001800 */
[----:B------:R-:W-:Y:S01]  /*1210*/  IMAD.MOV.U32 R26, RZ, RZ, 0x0 ;  /* 0x00000000ff1a7424 */ /* 0x000fe200078e00ff */
[----:B------:R-:W-:Y:S01]  /*1220*/  UMOV UR8, 0x7d2cafe2 ;  /* 0x7d2cafe200087882 */ /* 0x000fe20000000000 */
[----:B------:R-:W-:Y:S01]  /*1230*/  IMAD.MOV.U32 R27, RZ, RZ, 0x40000000 ;  /* 0x40000000ff1b7424 */ /* 0x000fe200078e00ff */
[----:B------:R-:W-:Y:S01]  /*1240*/  UMOV UR9, 0x3eb0f5ff ;  /* 0x3eb0f5ff00097882 */ /* 0x000fe20000000000 */
[----:B------:R-:W-:Y:S02]  /*1250*/  IMAD.MOV.U32 R32, RZ, RZ, RZ ;  /* 0x000000ffff207224 */ /* 0x000fe400078e00ff */
[----:B------:R-:W-:Y:S02]  /*1260*/  IMAD.MOV.U32 R28, RZ, RZ, 0x41ad3b5a ;  /* 0x41ad3b5aff1c7424 */ /* 0x000fe400078e00ff */
[----:B------:R-:W-:Y:S02]  /*1270*/  IMAD.MOV.U32 R29, RZ, RZ, 0x3ed0f5d2 ;  /* 0x3ed0f5d2ff1d7424 */ /* 0x000fe400078e00ff */
[----:B0-----:R-:W-:-:S08]  /*1280*/  DFMA R26, R32, -R26, 1 ;  /* 0x3ff00000201a742b */ /* 0x001fd0000000081a */
[----:B------:R-:W-:-:S08]  /*1290*/  DFMA R26, R26, R26, R26 ;  /* 0x0000001a1a1a722b */ /* 0x000fd0000000001a */
[----:B------:R-:W-:-:S08]  /*12a0*/  DFMA R32, R32, R26, R32 ;  /* 0x0000001a2020722b */ /* 0x000fd00000000020 */
[----:B------:R-:W-:-:S08]  /*12b0*/  DMUL R26, RZ, R32 ;  /* 0x00000020ff1a7228 */ /* 0x000fd00000000000 */
[----:B------:R-:W-:-:S08]  /*12c0*/  DFMA R26, RZ, R32, R26 ;  /* 0x00000020ff1a722b */ /* 0x000fd0000000001a */
[----:B------:R-:W-:Y:S02]  /*12d0*/  DMUL R38, R26, R26 ;  /* 0x0000001a1a267228 */ /* 0x000fe40000000000 */
[----:B------:R-:W-:-:S06]  /*12e0*/  DADD R30, RZ, -R26 ;  /* 0x00000000ff1e7229 */ /* 0x000fcc000000081a */
[----:B------:R-:W-:Y:S01]  /*12f0*/  DFMA R28, R38, UR8, R28 ;  /* 0x00000008261c7c2b */ /* 0x000fe2000800001c */
[----:B------:R-:W-:Y:S01]  /*1300*/  UMOV UR8, 0x75488a3f ;  /* 0x75488a3f00087882 */ /* 0x000fe20000000000 */
[----:B------:R-:W-:Y:S01]  /*1310*/  UMOV UR9, 0x3ef3b20a ;  /* 0x3ef3b20a00097882 */ /* 0x000fe20000000000 */
[----:B------:R-:W-:-:S05]  /*1320*/  DADD R30, R30, R30 ;  /* 0x000000001e1e7229 */ /* 0x000fca000000001e */
[----:B------:R-:W-:Y:S01]  /*1330*/  DFMA R36, R38, R28, UR8 ;  /* 0x0000000826247e2b */ /* 0x000fe2000800001c */
[----:B------:R-:W-:Y:S01]  /*1340*/  UMOV UR8, 0xe4faecd5 ;  /* 0xe4faecd500087882 */ /* 0x000fe20000000000 */
[----:B------:R-:W-:Y:S01]  /*1350*/  UMOV UR9, 0x3f1745cd ;  /* 0x3f1745cd00097882 */ /* 0x000fe20000000000 */
[----:B------:R-:W-:-:S05]  /*1360*/  DFMA R30, RZ, -R26, R30 ;  /* 0x8000001aff1e722b */ /* 0x000fca000000001e */
[----:B------:R-:W-:Y:S01]  /*1370*/  DFMA R36, R38, R36, UR8 ;  /* 0x0000000826247e2b */ /* 0x000fe20008000024 */
[----:B------:R-:W-:Y:S01]  /*1380*/  UMOV UR8, 0x258a578b ;  /* 0x258a578b00087882 */ /* 0x000fe20000000000 */
[----:B------:R-:W-:Y:S01]  /*1390*/  UMOV UR9, 0x3f3c71c7 ;  /* 0x3f3c71c700097882 */ /* 0x000fe20000000000 */
[----:B------:R-:W-:Y:S02]  /*13a0*/  DMUL R30, R32, R30 ;  /* 0x0000001e201e7228 */ /* 0x000fe40000000000 */
[----:B------:R-:W-:-:S03]  /*13b0*/  DMUL R32, R26, R26 ;  /* 0x0000001a1a207228 */ /* 0x000fc60000000000 */
[----:B------:R-:W-:Y:S01]  /*13c0*/  DFMA R36, R38, R36, UR8 ;  /* 0x0000000826247e2b */ /* 0x000fe20008000024 */
[----:B------:R-:W-:Y:S01]  /*13d0*/  UMOV UR8, 0x9242b910 ;  /* 0x9242b91000087882 */ /* 0x000fe20000000000 */
[----:B------:R-:W-:-:S06]  /*13e0*/  UMOV UR9, 0x3f624924 ;  /* 0x3f62492400097882 */ /* 0x000fcc0000000000 */
[----:B------:R-:W-:Y:S01]  /*13f0*/  DFMA R36, R38, R36, UR8 ;  /* 0x0000000826247e2b */ /* 0x000fe20008000024 */
[----:B------:R-:W-:Y:S01]  /*1400*/  UMOV UR8, 0x99999dfb ;  /* 0x99999dfb00087882 */ /* 0x000fe20000000000 */
[----:B------:R-:W-:-:S06]  /*1410*/  UMOV UR9, 0x3f899999 ;  /* 0x3f89999900097882 */ /* 0x000fcc0000000000 */
[----:B------:R-:W-:Y:S01]  /*1420*/  DFMA R36, R38, R36, UR8 ;  /* 0x0000000826247e2b */ /* 0x000fe20008000024 */
[----:B------:R-:W-:Y:S01]  /*1430*/  UMOV UR8, 0x55555555 ;  /* 0x5555555500087882 */ /* 0x000fe20000000000 */
[----:B------:R-:W-:-:S06]  /*1440*/  UMOV UR9, 0x3fb55555 ;  /* 0x3fb5555500097882 */ /* 0x000fcc0000000000 */
[----:B------:R-:W-:-:S08]  /*1450*/  DFMA R28, R38, R36, UR8 ;  /* 0x00000008261c7e2b */ /* 0x000fd00008000024 */
[----:B------:R-:W-:Y:S01]  /*1460*/  DADD R34, -R28, UR8 ;  /* 0x000000081c227e29 */ /* 0x000fe20008000100 */
[----:B------:R-:W-:Y:S01]  /*1470*/  UMOV UR8, 0xb9e7b0 ;  /* 0x00b9e7b000087882 */ /* 0x000fe20000000000 */
[----:B------:R-:W-:-:S06]  /*1480*/  UMOV UR9, 0x3c46a4cb ;  /* 0x3c46a4cb00097882 */ /* 0x000fcc0000000000 */
[----:B------:R-:W-:Y:S02]  /*1490*/  DFMA R34, R38, R36, R34 ;  /* 0x000000242622722b */ /* 0x000fe40000000022 */
[----:B------:R-:W-:Y:S01]  /*14a0*/  DFMA R38, R26, R26, -R32 ;  /* 0x0000001a1a26722b */ /* 0x000fe20000000820 */
[----:B------:R-:W-:Y:S02]  /*14b0*/  VIADD R37, R31, 0x100000 ;  /* 0x001000001f257836 */ /* 0x000fe40000000000 */
[----:B------:R-:W-:-:S03]  /*14c0*/  IMAD.MOV.U32 R36, RZ, RZ, R30 ;  /* 0x000000ffff247224 */ /* 0x000fc600078e001e */
[----:B------:R-:W-:Y:S01]  /*14d0*/  DADD R34, R34, -UR8 ;  /* 0x8000000822227e29 */ /* 0x000fe20008000000 */
[----:B------:R-:W-:Y:S01]  /*14e0*/  UMOV UR8, 0x0 ;  /* 0x0000000000087882 */ /* 0x000fe20000000000 */
[----:B------:R-:W-:Y:S01]  /*14f0*/  UMOV UR9, 0x3ff00000 ;  /* 0x3ff0000000097882 */ /* 0x000fe20000000000 */
[C---:B------:R-:W-:Y:S02]  /*1500*/  DFMA R36, R26.reuse, R36, R38 ;  /* 0x000000241a24722b */ /* 0x040fe40000000026 */
[----:B------:R-:W-:-:S08]  /*1510*/  DMUL R38, R26, R32 ;  /* 0x000000201a267228 */ /* 0x000fd00000000000 */
[----:B------:R-:W-:-:S08]  /*1520*/  DFMA R40, R26, R32, -R38 ;  /* 0x000000201a28722b */ /* 0x000fd00000000826 */
[----:B------:R-:W-:Y:S02]  /*1530*/  DFMA R40, R30, R32, R40 ;  /* 0x000000201e28722b */ /* 0x000fe40000000028 */
[----:B------:R-:W-:-:S06]  /*1540*/  DADD R32, R28, R34 ;  /* 0x000000001c207229 */ /* 0x000fcc0000000022 */
[----:B------:R-:W-:Y:S02]  /*1550*/  DFMA R36, R26, R36, R40 ;  /* 0x000000241a24722b */ /* 0x000fe40000000028 */
[----:B------:R-:W-:-:S08]  /*1560*/  DADD R40, R28, -R32 ;  /* 0x000000001c287229 */ /* 0x000fd00000000820 */
[----:B------:R-:W-:Y:S02]  /*1570*/  DADD R40, R34, R40 ;  /* 0x0000000022287229 */ /* 0x000fe40000000028 */
[----:B------:R-:W-:-:S08]  /*1580*/  DMUL R34, R32, R38 ;  /* 0x0000002620227228 */ /* 0x000fd00000000000 */
[----:B------:R-:W-:-:S08]  /*1590*/  DFMA R28, R32, R38, -R34 ;  /* 0x00000026201c722b */ /* 0x000fd00000000822 */
[----:B------:R-:W-:-:S08]  /*15a0*/  DFMA R28, R32, R36, R28 ;  /* 0x00000024201c722b */ /* 0x000fd0000000001c */
[----:B------:R-:W-:-:S08]  /*15b0*/  DFMA R40, R40, R38, R28 ;  /* 0x000000262828722b */ /* 0x000fd0000000001c */
[----:B------:R-:W-:-:S08]  /*15c0*/  DADD R32, R34, R40 ;  /* 0x0000000022207229 */ /* 0x000fd00000000028 */
[--C-:B------:R-:W-:Y:S02]  /*15d0*/  DADD R28, R26, R32.reuse ;  /* 0x000000001a1c7229 */ /* 0x100fe40000000020 */
[----:B------:R-:W-:-:S06]  /*15e0*/  DADD R34, R34, -R32 ;  /* 0x0000000022227229 */ /* 0x000fcc0000000820 */
[----:B------:R-:W-:Y:S02]  /*15f0*/  DADD R26, R26, -R28 ;  /* 0x000000001a1a7229 */ /* 0x000fe4000000081c */
[----:B------:R-:W-:-:S06]  /*1600*/  DADD R34, R40, R34 ;  /* 0x0000000028227229 */ /* 0x000fcc0000000022 */
[----:B------:R-:W-:-:S08]  /*1610*/  DADD R26, R32, R26 ;  /* 0x00000000201a7229 */ /* 0x000fd0000000001a */
[----:B------:R-:W-:Y:S01]  /*1620*/  DADD R34, R34, R26 ;  /* 0x0000000022227229 */ /* 0x000fe2000000001a */
[----:B------:R-:W-:Y:S02]  /*1630*/  IMAD.MOV.U32 R26, RZ, RZ, -0x105c611 ;  /* 0xfefa39efff1a7424 */ /* 0x000fe400078e00ff */
[----:B------:R-:W-:-:S05]  /*1640*/  IMAD.MOV.U32 R27, RZ, RZ, 0x3fe62e42 ;  /* 0x3fe62e42ff1b7424 */ /* 0x000fca00078e00ff */
[----:B------:R-:W-:Y:S01]  /*1650*/  DADD R34, R30, R34 ;  /* 0x000000001e227229 */ /* 0x000fe20000000022 */
[----:B------:R-:W-:Y:S02]  /*1660*/  IMAD.MOV.U32 R30, RZ, RZ, -0x105c611 ;  /* 0xfefa39efff1e7424 */ /* 0x000fe400078e00ff */
[----:B------:R-:W-:-:S05]  /*1670*/  IMAD.MOV.U32 R31, RZ, RZ, 0x3fe62e42 ;  /* 0x3fe62e42ff1f7424 */ /* 0x000fca00078e00ff */
[----:B------:R-:W-:-:S08]  /*1680*/  DADD R32, R28, R34 ;  /* 0x000000001c207229 */ /* 0x000fd00000000022 */
[--C-:B------:R-:W-:Y:S02]  /*1690*/  DFMA R30, R30, UR8, R32.reuse ;  /* 0x000000081e1e7c2b */ /* 0x100fe40008000020 */
[----:B------:R-:W-:-:S06]  /*16a0*/  DADD R36, R28, -R32 ;  /* 0x000000001c247229 */ /* 0x000fcc0000000820 */
[----:B------:R-:W-:Y:S02]  /*16b0*/  DFMA R28, -R26, 1, R30 ;  /* 0x3ff000001a1c782b */ /* 0x000fe4000000011e */
[----:B------:R-:W-:Y:S01]  /*16c0*/  DADD R36, R34, R36 ;  /* 0x0000000022247229 */ /* 0x000fe20000000024 */
[----:B------:R-:W-:-:S05]  /*16d0*/  LOP3.LUT R34, R43, 0xff0fffff, RZ, 0xc0, !PT ;  /* 0xff0fffff2b227812 */ /* 0x000fca00078ec0ff */
[----:B------:R-:W-:Y:S01]  /*16e0*/  DADD R28, -R32, R28 ;  /* 0x00000000201c7229 */ /* 0x000fe2000000011c */
[----:B------:R-:W-:Y:S02]  /*16f0*/  IMAD.MOV.U32 R32, RZ, RZ, 0x3b39803f ;  /* 0x3b39803fff207424 */ /* 0x000fe400078e00ff */
[----:B------:R-:W-:-:S05]  /*1700*/  IMAD.MOV.U32 R33, RZ, RZ, 0x3c7abc9e ;  /* 0x3c7abc9eff217424 */ /* 0x000fca00078e00ff */
[----:B------:R-:W-:Y:S01]  /*1710*/  DADD R36, R36, -R28 ;  /* 0x0000000024247229 */ /* 0x000fe2000000081c */
[----:B------:R-:W-:-:S05]  /*1720*/  IMAD.SHL.U32 R28, R43, 0x2, RZ ;  /* 0x000000022b1c7824 */ /* 0x000fca00078e00ff */
[----:B------:R-:W-:Y:S02]  /*1730*/  ISETP.GT.U32.AND P0, PT, R28, -0x2000001, PT ;  /* 0xfdffffff1c00780c */ /* 0x000fe40003f04070 */
[----:B------:R-:W-:Y:S01]  /*1740*/  DFMA R32, R32, UR8, R36 ;  /* 0x0000000820207c2b */ /* 0x000fe20008000024 */
[----:B------:R-:W-:Y:S01]  /*1750*/  UMOV UR8, 0x3b39803f ;  /* 0x3b39803f00087882 */ /* 0x000fe20000000000 */
[----:B------:R-:W-:Y:S01]  /*1760*/  UMOV UR9, 0x3c7abc9e ;  /* 0x3c7abc9e00097882 */ /* 0x000fe20000000000 */
[----:B------:R-:W-:-:S05]  /*1770*/  SEL R45, R34, R43, P0 ;  /* 0x0000002b222d7207 */ /* 0x000fca0000000000 */
[----:B------:R-:W-:-:S08]  /*1780*/  DADD R28, R30, R32 ;  /* 0x000000001e1c7229 */ /* 0x000fd00000000020 */
[----:B------:R-:W-:Y:S02]  /*1790*/  DADD R30, R30, -R28 ;  /* 0x000000001e1e7229 */ /* 0x000fe4000000081c */
[----:B------:R-:W-:-:S06]  /*17a0*/  DMUL R34, R28, R44 ;  /* 0x0000002c1c227228 */ /* 0x000fcc0000000000 */
[----:B------:R-:W-:Y:S02]  /*17b0*/  DADD R32, R32, R30 ;  /* 0x0000000020207229 */ /* 0x000fe4000000001e */
[----:B------:R-:W-:-:S08]  /*17c0*/  DFMA R28, R28, R44, -R34 ;  /* 0x0000002c1c1c722b */ /* 0x000fd00000000822 */
[----:B------:R-:W-:Y:S01]  /*17d0*/  DFMA R32, R32, R44, R28 ;  /* 0x0000002c2020722b */ /* 0x000fe2000000001c */
[----:B------:R-:W-:Y:S02]  /*17e0*/  IMAD.MOV.U32 R28, RZ, RZ, 0x652b82fe ;  /* 0x652b82feff1c7424 */ /* 0x000fe400078e00ff */
[----:B------:R-:W-:-:S05]  /*17f0*/  IMAD.MOV.U32 R29, RZ, RZ, 0x3ff71547 ;  /* 0x3ff71547ff1d7424 */ /* 0x000fca00078e00ff */
[----:B------:R-:W-:-:S08]  /*1800*/  DADD R30, R34, R32 ;  /* 0x00000000221e7229 */ /* 0x000fd00000000020 */
[----:B------:R-:W-:Y:S02]  /*1810*/  DFMA R28, R30, R28, 6.75539944105574400000e+15 ;  /* 0x433800001e1c742b */ /* 0x000fe4000000001c */
[----:B------:R-:W-:Y:S01]  /*1820*/  FSETP.GEU.AND P0, PT, |R31|, 4.1917929649353027344, PT ;  /* 0x4086232b1f00780b */ /* 0x000fe20003f0e200 */
[----:B------:R-:W-:-:S05]  /*1830*/  DADD R34, R34, -R30 ;  /* 0x0000000022227229 */ /* 0x000fca000000081e */
[----:B------:R-:W-:-:S03]  /*1840*/  DADD R36, R28, -6.75539944105574400000e+15 ;  /* 0xc33800001c247429 */ /* 0x000fc60000000000 */
[----:B------:R-:W-:-:S05]  /*1850*/  DADD R32, R32, R34 ;  /* 0x0000000020207229 */ /* 0x000fca0000000022 */
[----:B------:R-:W-:-:S08]  /*1860*/  DFMA R26, R36, -R26, R30 ;  /* 0x8000001a241a722b */ /* 0x000fd0000000001e */
[----:B------:R-:W-:Y:S01]  /*1870*/  DFMA R36, R36, -UR8, R26 ;  /* 0x8000000824247c2b */ /* 0x000fe2000800001a */
[----:B------:R-:W-:Y:S01]  /*1880*/  UMOV UR8, 0x69ce2bdf ;  /* 0x69ce2bdf00087882 */ /* 0x000fe20000000000 */
[----:B------:R-:W-:Y:S01]  /*1890*/  IMAD.MOV.U32 R26, RZ, RZ, -0x35dec16 ;  /* 0xfca213eaff1a7424 */ /* 0x000fe200078e00ff */
[----:B------:R-:W-:Y:S01]  /*18a0*/  UMOV UR9, 0x3e5ade15 ;  /* 0x3e5ade1500097882 */ /* 0x000fe20000000000 */
[----:B------:R-:W-:-:S06]  /*18b0*/  IMAD.MOV.U32 R27, RZ, RZ, 0x3e928af3 ;  /* 0x3e928af3ff1b7424 */ /* 0x000fcc00078e00ff */
[----:B------:R-:W-:Y:S01]  /*18c0*/  DFMA R26, R36, UR8, R26 ;  /* 0x00000008241a7c2b */ /* 0x000fe2000800001a */
        /* <DEDUP_REMOVED lines=24> */
[----:B------:R-:W-:-:S08]  /*1a50*/  DFMA R26, R36, R26, 1 ;  /* 0x3ff00000241a742b */ /* 0x000fd0000000001a */
[----:B------:R-:W-:-:S10]  /*1a60*/  DFMA R26, R36, R26, 1 ;  /* 0x3ff00000241a742b */ /* 0x000fd4000000001a */
[----:B------:R-:W-:Y:S02]  /*1a70*/  IMAD R35, R28, 0x100000, R27 ;  /* 0x001000001c237824 */ /* 0x000fe400078e021b */
[----:B------:R-:W-:Y:S01]  /*1a80*/  IMAD.MOV.U32 R34, RZ, RZ, R26 ;  /* 0x000000ffff227224 */ /* 0x000fe200078e001a */
[----:B------:R-:W-:Y:S06]  /*1a90*/  @!P0 BRA `(.L_x_19) ;  /* 0x0000000000308947 */ /* 0x000fec0003800000 */
[----:B------:R-:W-:Y:S01]  /*1aa0*/  FSETP.GEU.AND P1, PT, |R31|, 4.2275390625, PT ;  /* 0x408748001f00780b */ /* 0x000fe20003f2e200 */
[C---:B------:R-:W-:Y:S02]  /*1ab0*/  DADD R34, R30.reuse, +INF ;  /* 0x7ff000001e227429 */ /* 0x040fe40000000000 */
[----:B------:R-:W-:-:S08]  /*1ac0*/  DSETP.GEU.AND P0, PT, R30, RZ, PT ;  /* 0x000000ff1e00722a */ /* 0x000fd00003f0e000 */
[----:B------:R-:W-:Y:S02]  /*1ad0*/  FSEL R34, R34, RZ, P0 ;  /* 0x000000ff22227208 */ /* 0x000fe40000000000 */
[----:B------:R-:W-:Y:S02]  /*1ae0*/  @!P1 LEA.HI R29, R28, R28, RZ, 0x1 ;  /* 0x0000001c1c1d9211 */ /* 0x000fe400078f08ff */
[----:B------:R-:W-:Y:S02]  /*1af0*/  FSEL R35, R35, RZ, P0 ;  /* 0x000000ff23237208 */ /* 0x000fe40000000000 */
[----:B------:R-:W-:-:S05]  /*1b00*/  @!P1 SHF.R.S32.HI R29, RZ, 0x1, R29 ;  /* 0x00000001ff1d9819 */ /* 0x000fca000001141d */
[----:B------:R-:W-:Y:S02]  /*1b10*/  @!P1 IMAD.IADD R28, R28, 0x1, -R29 ;  /* 0x000000011c1c9824 */ /* 0x000fe400078e0a1d */
[----:B------:R-:W-:-:S03]  /*1b20*/  @!P1 IMAD R27, R29, 0x100000, R27 ;  /* 0x001000001d1b9824 */ /* 0x000fc600078e021b */
[----:B------:R-:W-:Y:S01]  /*1b30*/  @!P1 LEA R29, R28, 0x3ff00000, 0x14 ;  /* 0x3ff000001c1d9811 */ /* 0x000fe200078ea0ff */
[----:B------:R-:W-:-:S06]  /*1b40*/  @!P1 IMAD.MOV.U32 R28, RZ, RZ, RZ ;  /* 0x000000ffff1c9224 */ /* 0x000fcc00078e00ff */
[----:B------:R-:W-:-:S11]  /*1b50*/  @!P1 DMUL R34, R26, R28 ;  /* 0x0000001c1a229228 */ /* 0x000fd60000000000 */
.L_x_19:
[----:B------:R-:W-:Y:S01]  /*1b60*/  DFMA R32, R32, R34, R34 ;  /* 0x000000222020722b */ /* 0x000fe20000000022 */
[----:B------:R-:W-:Y:S01]  /*1b70*/  IMAD.MOV.U32 R43, RZ, RZ, 0x0 ;  /* 0x00000000ff2b7424 */ /* 0x000fe200078e00ff */
[----:B------:R-:W-:-:S08]  /*1b80*/  DSETP.NEU.AND P0, PT, |R34|, +INF , PT ;  /* 0x7ff000002200742a */ /* 0x000fd00003f0d200 */
[----:B------:R-:W-:Y:S02]  /*1b90*/  FSEL R26, R34, R32, !P0 ;  /* 0x00000020221a7208 */ /* 0x000fe40004000000 */
[----:B------:R-:W-:Y:S01]  /*1ba0*/  FSEL R27, R35, R33, !P0 ;  /* 0x00000021231b7208 */ /* 0x000fe20004000000 */
[----:B------:R-:W-:Y:S06]  /*1bb0*/  RET.REL.NODEC R42 `(_Z16membershipKernelmjPc) ;  /* 0xffffffe42a107950 */ /* 0x000fec0003c3ffff */
.L_x_20:
[----:B------:R-:W-:-:S00]  /*1bc0*/  BRA `(.L_x_20) ;  /* 0xfffffffc00fc7947 */ /* 0x000fc0000383ffff */
[----:B------:R-:W-:-:S00]  /*1bd0*/  NOP ;  /* 0x0000000000007918 */ /* 0x000fc00000000000 */
        /* <DEDUP_REMOVED lines=10> */
.L_x_21:


//--------------------- .nv.global.init           --------------------------
	.section	.nv.global.init,"aw",@progbits
	.align	8
.nv.global.init:
	.type		deltaRe,@object
	.size		deltaRe,(deltaIm - deltaRe)
	.other		deltaRe,@"STV_DEFAULT STO_CUDA_MANAGED"
deltaRe:
        /*0000*/ 	.byte	0xec, 0x51, 0xb8, 0x1e, 0x85, 0xeb, 0x33, 0x3f
	.type		deltaIm,@object
	.size		deltaIm,(.L_1 - deltaIm)
	.other		deltaIm,@"STV_DEFAULT STO_CUDA_MANAGED"
deltaIm:
        /*0008*/ 	.byte	0x66, 0x66, 0x66, 0x66, 0x66, 0x66, 0x22, 0x3f
.L_1:


//--------------------- .nv.shared.reserved.0     --------------------------
	.section	.nv.shared.reserved.0,"aw",@nobits
	.weak		__nv_reservedSMEM_offset_0_alias
	.size		__nv_reservedSMEM_offset_0_alias, 0, 64
	.other		__nv_reservedSMEM_offset_0_alias,@"STO_CUDA_RESERVED_SHARED STV_DEFAULT"
__nv_reservedSMEM_offset_0_alias:
	.zero		0
	.zero		64


//--------------------- .nv.constant0._Z16membershipKernelmjPc --------------------------
	.section	.nv.constant0._Z16membershipKernelmjPc,"a",@progbits
	.sectionflags	@""
	.align	4
.nv.constant0._Z16membershipKernelmjPc:
	.zero		920


//--------------------- SYMBOLS --------------------------

	.type		.nv.reservedSmem.offset0,@object
	.size		.nv.reservedSmem.offset0,0x4
